//
// Generated by NVIDIA NVVM Compiler
//
// Compiler Build ID: CL-36424714
// Cuda compilation tools, release 13.0, V13.0.88
// Based on NVVM 20.0.0
//

.version 9.0
.target sm_100
.address_size 64

	// .globl	activation
.extern .shared .align 16 .b8 sdata[];

.visible .entry activation(
	.param .u64 .ptr .align 1 activation_param_0,
	.param .u64 .ptr .align 1 activation_param_1,
	.param .u64 .ptr .align 1 activation_param_2,
	.param .u64 .ptr .align 1 activation_param_3,
	.param .u64 .ptr .align 1 activation_param_4
)
{
	.reg .pred 	%p<17>;
	.reg .b32 	%r<90>;
	.reg .b32 	%f<127>;
	.reg .b64 	%rd<35>;

	ld.param.u64 	%rd10, [activation_param_0];
	ld.param.u64 	%rd11, [activation_param_1];
	ld.param.u64 	%rd12, [activation_param_2];
	cvta.to.global.u64 	%rd1, %rd12;
	cvta.to.global.u64 	%rd2, %rd11;
	cvta.to.global.u64 	%rd3, %rd10;
	mov.u32 	%r44, %ctaid.x;
	mov.u32 	%r1, %ntid.x;
	mov.u32 	%r45, %tid.x;
	mad.lo.s32 	%r81, %r44, %r1, %r45;
	ld.global.u32 	%r46, [%rd3+32];
	setp.ge.s32 	%p1, %r81, %r46;
	@%p1 bra 	$L__BB0_8;
	add.s64 	%rd4, %rd2, 32;
	add.s64 	%rd5, %rd1, 32;
	mov.u32 	%r47, %nctaid.x;
	mul.lo.s32 	%r3, %r1, %r47;
$L__BB0_2:
	ld.global.u32 	%r48, [%rd3+44];
	ld.global.u32 	%r49, [%rd3+48];
	mul.lo.s32 	%r50, %r49, %r48;
	ld.global.u32 	%r51, [%rd3];
	mul.lo.s32 	%r52, %r50, %r51;
	div.s32 	%r53, %r81, %r52;
	mul.lo.s32 	%r54, %r53, %r52;
	sub.s32 	%r55, %r81, %r54;
	div.s32 	%r5, %r55, %r50;
	mad.lo.s32 	%r56, %r5, %r50, %r54;
	sub.s32 	%r57, %r81, %r56;
	div.s32 	%r58, %r57, %r49;
	mad.lo.s32 	%r59, %r58, %r49, %r56;
	sub.s32 	%r60, %r81, %r59;
	ld.global.u32 	%r6, [%rd3+20];
	ld.global.u32 	%r7, [%rd3+24];
	mul.lo.s32 	%r8, %r6, %r53;
	ld.global.u32 	%r61, [%rd3+12];
	mul.lo.s32 	%r9, %r61, %r58;
	ld.global.u32 	%r62, [%rd3+16];
	mul.lo.s32 	%r10, %r62, %r60;
	ld.global.u32 	%r11, [%rd3+4];
	ld.global.u32 	%r12, [%rd3+8];
	setp.lt.s32 	%p2, %r6, 1;
	mov.f32 	%f125, 0f00000000;
	@%p2 bra 	$L__BB0_7;
	ld.global.u32 	%r13, [%rd3+28];
	setp.lt.s32 	%p3, %r11, 1;
	@%p3 bra 	$L__BB0_7;
	max.s32 	%r64, %r12, 1;
	and.b32  	%r14, %r64, 15;
	and.b32  	%r15, %r64, 2147483632;
	and.b32  	%r16, %r64, 7;
	and.b32  	%r17, %r64, 3;
	neg.s32 	%r18, %r15;
	mul.lo.s32 	%r65, %r6, %r5;
	mul.lo.s32 	%r66, %r65, %r11;
	mul.lo.s32 	%r19, %r66, %r12;
	mad.lo.s32 	%r67, %r8, %r7, %r9;
	mad.lo.s32 	%r20, %r67, %r13, %r10;
	mov.f32 	%f125, 0f00000000;
	mov.b32 	%r82, 0;
$L__BB0_5:
	setp.gt.s32 	%p4, %r12, 0;
	@%p4 bra 	$L__BB0_9;
$L__BB0_6:
	add.s32 	%r82, %r82, 1;
	setp.eq.s32 	%p15, %r82, %r6;
	@%p15 bra 	$L__BB0_7;
	bra.uni 	$L__BB0_5;
$L__BB0_7:
	ld.param.u64 	%rd34, [activation_param_4];
	ld.param.u64 	%rd33, [activation_param_3];
	cvta.to.global.u64 	%rd27, %rd33;
	mul.wide.s32 	%rd28, %r5, 4;
	add.s64 	%rd29, %rd27, %rd28;
	ld.global.f32 	%f112, [%rd29];
	add.f32 	%f113, %f125, %f112;
	cvta.to.global.u64 	%rd30, %rd34;
	mul.wide.s32 	%rd31, %r81, 4;
	add.s64 	%rd32, %rd30, %rd31;
	st.global.f32 	[%rd32], %f113;
	add.s32 	%r81, %r81, %r3;
	ld.global.u32 	%r80, [%rd3+32];
	setp.lt.s32 	%p16, %r81, %r80;
	@%p16 bra 	$L__BB0_2;
$L__BB0_8:
	ret;
$L__BB0_9:
	max.s32 	%r23, %r11, 1;
	mul.lo.s32 	%r24, %r7, %r82;
	mul.lo.s32 	%r25, %r11, %r82;
	add.s32 	%r69, %r8, %r82;
	mad.lo.s32 	%r26, %r7, %r69, %r9;
	mov.b32 	%r83, 0;
$L__BB0_10:
	setp.lt.s32 	%p5, %r12, 16;
	add.s32 	%r71, %r24, %r83;
	mad.lo.s32 	%r28, %r71, %r13, %r20;
	add.s32 	%r72, %r25, %r83;
	mad.lo.s32 	%r29, %r72, %r12, %r19;
	mov.b32 	%r88, 0;
	@%p5 bra 	$L__BB0_13;
	add.s32 	%r73, %r26, %r83;
	mad.lo.s32 	%r85, %r13, %r73, %r10;
	mov.u32 	%r84, %r29;
	mov.u32 	%r86, %r18;
$L__BB0_12:
	.pragma "nounroll";
	mul.wide.s32 	%rd13, %r85, 4;
	add.s64 	%rd14, %rd4, %rd13;
	mul.wide.s32 	%rd15, %r84, 4;
	add.s64 	%rd16, %rd5, %rd15;
	ld.global.f32 	%f23, [%rd14+-32];
	ld.global.f32 	%f24, [%rd16+-32];
	fma.rn.f32 	%f25, %f23, %f24, %f125;
	ld.global.f32 	%f26, [%rd14+-28];
	ld.global.f32 	%f27, [%rd16+-28];
	fma.rn.f32 	%f28, %f26, %f27, %f25;
	ld.global.f32 	%f29, [%rd14+-24];
	ld.global.f32 	%f30, [%rd16+-24];
	fma.rn.f32 	%f31, %f29, %f30, %f28;
	ld.global.f32 	%f32, [%rd14+-20];
	ld.global.f32 	%f33, [%rd16+-20];
	fma.rn.f32 	%f34, %f32, %f33, %f31;
	ld.global.f32 	%f35, [%rd14+-16];
	ld.global.f32 	%f36, [%rd16+-16];
	fma.rn.f32 	%f37, %f35, %f36, %f34;
	ld.global.f32 	%f38, [%rd14+-12];
	ld.global.f32 	%f39, [%rd16+-12];
	fma.rn.f32 	%f40, %f38, %f39, %f37;
	ld.global.f32 	%f41, [%rd14+-8];
	ld.global.f32 	%f42, [%rd16+-8];
	fma.rn.f32 	%f43, %f41, %f42, %f40;
	ld.global.f32 	%f44, [%rd14+-4];
	ld.global.f32 	%f45, [%rd16+-4];
	fma.rn.f32 	%f46, %f44, %f45, %f43;
	ld.global.f32 	%f47, [%rd14];
	ld.global.f32 	%f48, [%rd16];
	fma.rn.f32 	%f49, %f47, %f48, %f46;
	ld.global.f32 	%f50, [%rd14+4];
	ld.global.f32 	%f51, [%rd16+4];
	fma.rn.f32 	%f52, %f50, %f51, %f49;
	ld.global.f32 	%f53, [%rd14+8];
	ld.global.f32 	%f54, [%rd16+8];
	fma.rn.f32 	%f55, %f53, %f54, %f52;
	ld.global.f32 	%f56, [%rd14+12];
	ld.global.f32 	%f57, [%rd16+12];
	fma.rn.f32 	%f58, %f56, %f57, %f55;
	ld.global.f32 	%f59, [%rd14+16];
	ld.global.f32 	%f60, [%rd16+16];
	fma.rn.f32 	%f61, %f59, %f60, %f58;
	ld.global.f32 	%f62, [%rd14+20];
	ld.global.f32 	%f63, [%rd16+20];
	fma.rn.f32 	%f64, %f62, %f63, %f61;
	ld.global.f32 	%f65, [%rd14+24];
	ld.global.f32 	%f66, [%rd16+24];
	fma.rn.f32 	%f67, %f65, %f66, %f64;
	ld.global.f32 	%f68, [%rd14+28];
	ld.global.f32 	%f69, [%rd16+28];
	fma.rn.f32 	%f125, %f68, %f69, %f67;
	add.s32 	%r86, %r86, 16;
	add.s32 	%r85, %r85, 16;
	add.s32 	%r84, %r84, 16;
	setp.ne.s32 	%p6, %r86, 0;
	mov.u32 	%r88, %r15;
	@%p6 bra 	$L__BB0_12;
$L__BB0_13:
	setp.eq.s32 	%p7, %r14, 0;
	@%p7 bra 	$L__BB0_23;
	setp.lt.u32 	%p8, %r14, 8;
	@%p8 bra 	$L__BB0_16;
	add.s32 	%r74, %r88, %r28;
	add.s32 	%r75, %r88, %r29;
	mul.wide.s32 	%rd17, %r74, 4;
	add.s64 	%rd18, %rd2, %rd17;
	ld.global.f32 	%f71, [%rd18];
	mul.wide.s32 	%rd19, %r75, 4;
	add.s64 	%rd20, %rd1, %rd19;
	ld.global.f32 	%f72, [%rd20];
	fma.rn.f32 	%f73, %f71, %f72, %f125;
	ld.global.f32 	%f74, [%rd18+4];
	ld.global.f32 	%f75, [%rd20+4];
	fma.rn.f32 	%f76, %f74, %f75, %f73;
	ld.global.f32 	%f77, [%rd18+8];
	ld.global.f32 	%f78, [%rd20+8];
	fma.rn.f32 	%f79, %f77, %f78, %f76;
	ld.global.f32 	%f80, [%rd18+12];
	ld.global.f32 	%f81, [%rd20+12];
	fma.rn.f32 	%f82, %f80, %f81, %f79;
	ld.global.f32 	%f83, [%rd18+16];
	ld.global.f32 	%f84, [%rd20+16];
	fma.rn.f32 	%f85, %f83, %f84, %f82;
	ld.global.f32 	%f86, [%rd18+20];
	ld.global.f32 	%f87, [%rd20+20];
	fma.rn.f32 	%f88, %f86, %f87, %f85;
	ld.global.f32 	%f89, [%rd18+24];
	ld.global.f32 	%f90, [%rd20+24];
	fma.rn.f32 	%f91, %f89, %f90, %f88;
	ld.global.f32 	%f92, [%rd18+28];
	ld.global.f32 	%f93, [%rd20+28];
	fma.rn.f32 	%f125, %f92, %f93, %f91;
	add.s32 	%r88, %r88, 8;
$L__BB0_16:
	setp.eq.s32 	%p9, %r16, 0;
	@%p9 bra 	$L__BB0_23;
	setp.lt.u32 	%p10, %r16, 4;
	@%p10 bra 	$L__BB0_19;
	add.s32 	%r76, %r88, %r28;
	add.s32 	%r77, %r88, %r29;
	mul.wide.s32 	%rd21, %r76, 4;
	add.s64 	%rd22, %rd2, %rd21;
	ld.global.f32 	%f95, [%rd22];
	mul.wide.s32 	%rd23, %r77, 4;
	add.s64 	%rd24, %rd1, %rd23;
	ld.global.f32 	%f96, [%rd24];
	fma.rn.f32 	%f97, %f95, %f96, %f125;
	ld.global.f32 	%f98, [%rd22+4];
	ld.global.f32 	%f99, [%rd24+4];
	fma.rn.f32 	%f100, %f98, %f99, %f97;
	ld.global.f32 	%f101, [%rd22+8];
	ld.global.f32 	%f102, [%rd24+8];
	fma.rn.f32 	%f103, %f101, %f102, %f100;
	ld.global.f32 	%f104, [%rd22+12];
	ld.global.f32 	%f105, [%rd24+12];
	fma.rn.f32 	%f125, %f104, %f105, %f103;
	add.s32 	%r88, %r88, 4;
$L__BB0_19:
	setp.eq.s32 	%p11, %r17, 0;
	@%p11 bra 	$L__BB0_23;
	setp.eq.s32 	%p12, %r17, 1;
	add.s32 	%r78, %r88, %r28;
	add.s32 	%r79, %r88, %r29;
	mul.wide.s32 	%rd25, %r78, 4;
	add.s64 	%rd6, %rd2, %rd25;
	ld.global.f32 	%f106, [%rd6];
	mul.wide.s32 	%rd26, %r79, 4;
	add.s64 	%rd7, %rd1, %rd26;
	ld.global.f32 	%f107, [%rd7];
	fma.rn.f32 	%f125, %f106, %f107, %f125;
	@%p12 bra 	$L__BB0_23;
	setp.eq.s32 	%p13, %r17, 2;
	ld.global.f32 	%f108, [%rd6+4];
	ld.global.f32 	%f109, [%rd7+4];
	fma.rn.f32 	%f125, %f108, %f109, %f125;
	@%p13 bra 	$L__BB0_23;
	ld.global.f32 	%f110, [%rd6+8];
	ld.global.f32 	%f111, [%rd7+8];
	fma.rn.f32 	%f125, %f110, %f111, %f125;
$L__BB0_23:
	add.s32 	%r83, %r83, 1;
	setp.eq.s32 	%p14, %r83, %r23;
	@%p14 bra 	$L__BB0_6;
	bra.uni 	$L__BB0_10;

}
	// .globl	weights_gradients
.visible .entry weights_gradients(
	.param .u64 .ptr .align 1 weights_gradients_param_0,
	.param .u64 .ptr .align 1 weights_gradients_param_1,
	.param .u64 .ptr .align 1 weights_gradients_param_2,
	.param .u64 .ptr .align 1 weights_gradients_param_3
)
{
	.reg .pred 	%p<12>;
	.reg .b32 	%r<95>;
	.reg .b32 	%f<88>;
	.reg .b64 	%rd<15>;

	ld.param.u64 	%rd7, [weights_gradients_param_0];
	ld.param.u64 	%rd4, [weights_gradients_param_1];
	ld.param.u64 	%rd5, [weights_gradients_param_2];
	ld.param.u64 	%rd6, [weights_gradients_param_3];
	cvta.to.global.u64 	%rd1, %rd7;
	mov.u32 	%r1, %tid.x;
	shl.b32 	%r41, %r1, 2;
	mov.u32 	%r42, sdata;
	add.s32 	%r2, %r42, %r41;
	mov.b32 	%r43, 0;
	st.shared.u32 	[%r2], %r43;
	ld.global.u32 	%r44, [%rd1+36];
	ld.global.u32 	%r3, [%rd1+44];
	mul.lo.s32 	%r45, %r3, %r44;
	ld.global.u32 	%r4, [%rd1+48];
	mul.lo.s32 	%r5, %r45, %r4;
	setp.ge.s32 	%p1, %r1, %r5;
	@%p1 bra 	$L__BB1_4;
	mul.lo.s32 	%r46, %r4, %r3;
	ld.global.u32 	%r6, [%rd1+40];
	mul.lo.s32 	%r7, %r46, %r6;
	mov.u32 	%r47, %ctaid.x;
	ld.global.u32 	%r48, [%rd1+56];
	ld.global.u32 	%r49, [%rd1+60];
	mul.lo.s32 	%r50, %r49, %r48;
	ld.global.u32 	%r51, [%rd1+64];
	mul.lo.s32 	%r52, %r50, %r51;
	div.u32 	%r8, %r47, %r52;
	mul.lo.s32 	%r53, %r51, %r49;
	mul.lo.s32 	%r54, %r48, %r53;
	rem.u32 	%r55, %r47, %r54;
	sub.s32 	%r56, %r47, %r55;
	div.u32 	%r9, %r55, %r53;
	mad.lo.s32 	%r57, %r9, %r53, %r56;
	sub.s32 	%r58, %r47, %r57;
	div.u32 	%r10, %r58, %r51;
	ld.global.u32 	%r11, [%rd1+12];
	ld.global.u32 	%r12, [%rd1+16];
	ld.global.u32 	%r13, [%rd1+20];
	ld.global.u32 	%r14, [%rd1+24];
	ld.global.u32 	%r15, [%rd1+28];
	mad.lo.s32 	%r59, %r10, %r51, %r57;
	sub.s32 	%r16, %r47, %r59;
	mov.u32 	%r17, %ntid.x;
	cvta.to.global.u64 	%rd2, %rd5;
	cvta.to.global.u64 	%rd3, %rd4;
	mov.f32 	%f78, 0f00000000;
	mov.u32 	%r87, %r1;
$L__BB1_2:
	div.s32 	%r60, %r87, %r7;
	mul.lo.s32 	%r61, %r60, %r7;
	sub.s32 	%r62, %r87, %r61;
	div.s32 	%r63, %r62, %r4;
	mad.lo.s32 	%r64, %r63, %r4, %r61;
	sub.s32 	%r65, %r87, %r64;
	mad.lo.s32 	%r66, %r6, %r60, %r8;
	mad.lo.s32 	%r67, %r66, %r3, %r63;
	mad.lo.s32 	%r68, %r67, %r4, %r65;
	mad.lo.s32 	%r69, %r13, %r60, %r9;
	mad.lo.s32 	%r70, %r11, %r63, %r10;
	mad.lo.s32 	%r71, %r69, %r14, %r70;
	mad.lo.s32 	%r72, %r12, %r65, %r16;
	mad.lo.s32 	%r73, %r71, %r15, %r72;
	mul.wide.s32 	%rd8, %r68, 4;
	add.s64 	%rd9, %rd2, %rd8;
	ld.global.f32 	%f17, [%rd9];
	mul.wide.s32 	%rd10, %r73, 4;
	add.s64 	%rd11, %rd3, %rd10;
	ld.global.f32 	%f18, [%rd11];
	fma.rn.f32 	%f78, %f17, %f18, %f78;
	add.s32 	%r87, %r87, %r17;
	setp.lt.s32 	%p2, %r87, %r5;
	@%p2 bra 	$L__BB1_2;
	st.shared.f32 	[%r2], %f78;
$L__BB1_4:
	bar.sync 	0;
	setp.ne.s32 	%p3, %r1, 0;
	@%p3 bra 	$L__BB1_18;
	mov.u32 	%r20, %ntid.x;
	and.b32  	%r21, %r20, 15;
	setp.lt.u32 	%p4, %r20, 16;
	mov.f32 	%f87, 0f00000000;
	mov.b32 	%r91, 0;
	@%p4 bra 	$L__BB1_8;
	and.b32  	%r91, %r20, 2032;
	add.s32 	%r88, %r42, 32;
	and.b32  	%r77, %r20, -16;
	neg.s32 	%r89, %r77;
	mov.f32 	%f87, 0f00000000;
$L__BB1_7:
	.pragma "nounroll";
	ld.shared.v4.f32 	{%f22, %f23, %f24, %f25}, [%r88+-32];
	add.f32 	%f26, %f87, %f22;
	add.f32 	%f27, %f26, %f23;
	add.f32 	%f28, %f27, %f24;
	add.f32 	%f29, %f28, %f25;
	ld.shared.v4.f32 	{%f30, %f31, %f32, %f33}, [%r88+-16];
	add.f32 	%f34, %f29, %f30;
	add.f32 	%f35, %f34, %f31;
	add.f32 	%f36, %f35, %f32;
	add.f32 	%f37, %f36, %f33;
	ld.shared.v4.f32 	{%f38, %f39, %f40, %f41}, [%r88];
	add.f32 	%f42, %f37, %f38;
	add.f32 	%f43, %f42, %f39;
	add.f32 	%f44, %f43, %f40;
	add.f32 	%f45, %f44, %f41;
	ld.shared.v4.f32 	{%f46, %f47, %f48, %f49}, [%r88+16];
	add.f32 	%f50, %f45, %f46;
	add.f32 	%f51, %f50, %f47;
	add.f32 	%f52, %f51, %f48;
	add.f32 	%f87, %f52, %f49;
	add.s32 	%r89, %r89, 16;
	add.s32 	%r88, %r88, 64;
	setp.ne.s32 	%p5, %r89, 0;
	@%p5 bra 	$L__BB1_7;
$L__BB1_8:
	setp.eq.s32 	%p6, %r21, 0;
	@%p6 bra 	$L__BB1_17;
	and.b32  	%r29, %r20, 7;
	setp.lt.u32 	%p7, %r21, 8;
	@%p7 bra 	$L__BB1_11;
	shl.b32 	%r78, %r91, 2;
	add.s32 	%r80, %r42, %r78;
	ld.shared.f32 	%f54, [%r80];
	add.f32 	%f55, %f87, %f54;
	ld.shared.f32 	%f56, [%r80+4];
	add.f32 	%f57, %f55, %f56;
	ld.shared.f32 	%f58, [%r80+8];
	add.f32 	%f59, %f57, %f58;
	ld.shared.f32 	%f60, [%r80+12];
	add.f32 	%f61, %f59, %f60;
	ld.shared.f32 	%f62, [%r80+16];
	add.f32 	%f63, %f61, %f62;
	ld.shared.f32 	%f64, [%r80+20];
	add.f32 	%f65, %f63, %f64;
	ld.shared.f32 	%f66, [%r80+24];
	add.f32 	%f67, %f65, %f66;
	ld.shared.f32 	%f68, [%r80+28];
	add.f32 	%f87, %f67, %f68;
	add.s32 	%r91, %r91, 8;
$L__BB1_11:
	setp.eq.s32 	%p8, %r29, 0;
	@%p8 bra 	$L__BB1_17;
	and.b32  	%r32, %r20, 3;
	setp.lt.u32 	%p9, %r29, 4;
	@%p9 bra 	$L__BB1_14;
	shl.b32 	%r81, %r91, 2;
	add.s32 	%r83, %r42, %r81;
	ld.shared.f32 	%f70, [%r83];
	add.f32 	%f71, %f87, %f70;
	ld.shared.f32 	%f72, [%r83+4];
	add.f32 	%f73, %f71, %f72;
	ld.shared.f32 	%f74, [%r83+8];
	add.f32 	%f75, %f73, %f74;
	ld.shared.f32 	%f76, [%r83+12];
	add.f32 	%f87, %f75, %f76;
	add.s32 	%r91, %r91, 4;
$L__BB1_14:
	setp.eq.s32 	%p10, %r32, 0;
	@%p10 bra 	$L__BB1_17;
	shl.b32 	%r84, %r91, 2;
	add.s32 	%r94, %r42, %r84;
	neg.s32 	%r93, %r32;
$L__BB1_16:
	.pragma "nounroll";
	ld.shared.f32 	%f77, [%r94];
	add.f32 	%f87, %f87, %f77;
	add.s32 	%r94, %r94, 4;
	add.s32 	%r93, %r93, 1;
	setp.ne.s32 	%p11, %r93, 0;
	@%p11 bra 	$L__BB1_16;
$L__BB1_17:
	mov.u32 	%r86, %ctaid.x;
	cvta.to.global.u64 	%rd12, %rd6;
	mul.wide.u32 	%rd13, %r86, 4;
	add.s64 	%rd14, %rd12, %rd13;
	st.global.f32 	[%rd14], %f87;
$L__BB1_18:
	ret;

}
	// .globl	inputs_gradients
.visible .entry inputs_gradients(
	.param .u64 .ptr .align 1 inputs_gradients_param_0,
	.param .u64 .ptr .align 1 inputs_gradients_param_1,
	.param .u64 .ptr .align 1 inputs_gradients_param_2,
	.param .u64 .ptr .align 1 inputs_gradients_param_3
)
{
	.reg .pred 	%p<70>;
	.reg .b32 	%r<127>;
	.reg .b32 	%f<55>;
	.reg .b64 	%rd<25>;

	ld.param.u64 	%rd9, [inputs_gradients_param_0];
	ld.param.u64 	%rd10, [inputs_gradients_param_1];
	ld.param.u64 	%rd11, [inputs_gradients_param_2];
	cvta.to.global.u64 	%rd1, %rd11;
	cvta.to.global.u64 	%rd2, %rd10;
	cvta.to.global.u64 	%rd3, %rd9;
	mov.u32 	%r55, %ctaid.x;
	mov.u32 	%r56, %ntid.x;
	mov.u32 	%r57, %tid.x;
	mad.lo.s32 	%r116, %r55, %r56, %r57;
	ld.global.u32 	%r2, [%rd3+64];
	ld.global.u32 	%r3, [%rd3+28];
	ld.global.u32 	%r58, [%rd3+32];
	setp.ge.s32 	%p1, %r116, %r58;
	@%p1 bra 	$L__BB2_8;
	ld.global.u32 	%r4, [%rd3+40];
	ld.global.u32 	%r5, [%rd3+44];
	ld.global.u32 	%r6, [%rd3+48];
	ld.global.u32 	%r7, [%rd3+56];
	ld.global.u32 	%r8, [%rd3+60];
	ld.global.u32 	%r59, [%rd3+24];
	ld.global.u32 	%r60, [%rd3+20];
	mul.lo.s32 	%r9, %r3, %r59;
	mul.lo.s32 	%r10, %r9, %r60;
	add.s64 	%rd4, %rd2, -4;
$L__BB2_2:
	div.s32 	%r12, %r116, %r10;
	mul.lo.s32 	%r13, %r12, %r10;
	sub.s32 	%r61, %r116, %r13;
	div.s32 	%r14, %r61, %r9;
	ld.global.u32 	%r15, [%rd3];
	setp.lt.s32 	%p2, %r15, 1;
	mov.f32 	%f53, 0f00000000;
	@%p2 bra 	$L__BB2_7;
	mad.lo.s32 	%r16, %r14, %r9, %r13;
	sub.s32 	%r62, %r116, %r16;
	div.s32 	%r17, %r62, %r3;
	ld.global.u32 	%r18, [%rd3+4];
	ld.global.u32 	%r19, [%rd3+8];
	setp.lt.s32 	%p3, %r18, 1;
	@%p3 bra 	$L__BB2_7;
	max.s32 	%r20, %r19, 1;
	mad.lo.s32 	%r64, %r17, %r3, %r16;
	add.s32 	%r65, %r64, %r19;
	sub.s32 	%r66, %r116, %r65;
	add.s32 	%r21, %r66, 1;
	sub.s32 	%r22, %r17, %r18;
	mov.f32 	%f53, 0f00000000;
	mov.b32 	%r117, 0;
$L__BB2_5:
	setp.gt.s32 	%p4, %r19, 0;
	@%p4 bra 	$L__BB2_9;
$L__BB2_6:
	add.s32 	%r117, %r117, 1;
	setp.eq.s32 	%p68, %r117, %r15;
	@%p68 bra 	$L__BB2_7;
	bra.uni 	$L__BB2_5;
$L__BB2_7:
	ld.param.u64 	%rd24, [inputs_gradients_param_3];
	cvta.to.global.u64 	%rd21, %rd24;
	mul.wide.s32 	%rd22, %r116, 4;
	add.s64 	%rd23, %rd21, %rd22;
	st.global.f32 	[%rd23], %f53;
	mov.u32 	%r113, %ntid.x;
	mov.u32 	%r114, %nctaid.x;
	mad.lo.s32 	%r116, %r113, %r114, %r116;
	ld.global.u32 	%r115, [%rd3+32];
	setp.lt.s32 	%p69, %r116, %r115;
	@%p69 bra 	$L__BB2_2;
$L__BB2_8:
	ret;
$L__BB2_9:
	max.s32 	%r25, %r18, 1;
	mad.lo.s32 	%r68, %r117, %r7, %r14;
	mul.lo.s32 	%r26, %r68, %r8;
	mov.b32 	%r118, 0;
	mov.u32 	%r119, %r21;
	mov.u32 	%r120, %r22;
$L__BB2_10:
	mov.u32 	%r29, %r120;
	add.s32 	%r120, %r29, 1;
	not.b32 	%r70, %r118;
	add.s32 	%r31, %r26, %r70;
	mad.lo.s32 	%r71, %r12, %r4, %r117;
	mad.lo.s32 	%r72, %r71, %r5, %r120;
	mul.lo.s32 	%r32, %r72, %r6;
	setp.lt.s32 	%p5, %r19, 4;
	mov.b32 	%r125, 0;
	mov.u32 	%r126, %r119;
	@%p5 bra 	$L__BB2_34;
	and.b32  	%r73, %r20, 2147483644;
	neg.s32 	%r124, %r73;
	add.s32 	%r74, %r18, %r31;
	mad.lo.s32 	%r75, %r74, %r2, %r19;
	add.s32 	%r123, %r75, -1;
	add.s32 	%r122, %r119, 1;
	add.s32 	%r121, %r119, %r32;
$L__BB2_12:
	setp.lt.s32 	%p6, %r12, 0;
	mul.wide.s32 	%rd12, %r123, 4;
	add.s64 	%rd5, %rd4, %rd12;
	add.s32 	%r37, %r122, -1;
	mul.wide.s32 	%rd13, %r121, 4;
	add.s64 	%rd6, %rd1, %rd13;
	@%p6 bra 	$L__BB2_17;
	setp.lt.s32 	%p7, %r29, -1;
	ld.global.u32 	%r76, [%rd3+36];
	setp.ge.s32 	%p8, %r12, %r76;
	or.pred  	%p9, %p8, %p7;
	@%p9 bra 	$L__BB2_17;
	ld.global.u32 	%r77, [%rd3+44];
	setp.ge.s32 	%p10, %r120, %r77;
	setp.lt.s32 	%p11, %r37, 0;
	or.pred  	%p12, %p10, %p11;
	@%p12 bra 	$L__BB2_17;
	ld.global.u32 	%r78, [%rd3+48];
	setp.ge.s32 	%p13, %r37, %r78;
	@%p13 bra 	$L__BB2_17;
	ld.global.f32 	%f26, [%rd5+4];
	ld.global.f32 	%f27, [%rd6];
	fma.rn.f32 	%f53, %f26, %f27, %f53;
$L__BB2_17:
	@%p6 bra 	$L__BB2_22;
	setp.lt.s32 	%p15, %r29, -1;
	ld.global.u32 	%r79, [%rd3+36];
	setp.ge.s32 	%p16, %r12, %r79;
	or.pred  	%p17, %p16, %p15;
	@%p17 bra 	$L__BB2_22;
	ld.global.u32 	%r80, [%rd3+44];
	setp.ge.s32 	%p18, %r120, %r80;
	setp.lt.s32 	%p19, %r37, -1;
	or.pred  	%p20, %p18, %p19;
	@%p20 bra 	$L__BB2_22;
	ld.global.u32 	%r81, [%rd3+48];
	setp.ge.s32 	%p21, %r122, %r81;
	@%p21 bra 	$L__BB2_22;
	ld.global.f32 	%f28, [%rd5];
	ld.global.f32 	%f29, [%rd6+4];
	fma.rn.f32 	%f53, %f28, %f29, %f53;
$L__BB2_22:
	@%p6 bra 	$L__BB2_27;
	setp.lt.s32 	%p23, %r29, -1;
	ld.global.u32 	%r82, [%rd3+36];
	setp.ge.s32 	%p24, %r12, %r82;
	or.pred  	%p25, %p24, %p23;
	@%p25 bra 	$L__BB2_27;
	ld.global.u32 	%r83, [%rd3+44];
	setp.ge.s32 	%p26, %r120, %r83;
	setp.lt.s32 	%p27, %r37, -2;
	or.pred  	%p28, %p26, %p27;
	@%p28 bra 	$L__BB2_27;
	ld.global.u32 	%r84, [%rd3+48];
	add.s32 	%r85, %r122, 1;
	setp.ge.s32 	%p29, %r85, %r84;
	@%p29 bra 	$L__BB2_27;
	ld.global.f32 	%f30, [%rd5+-4];
	ld.global.f32 	%f31, [%rd6+8];
	fma.rn.f32 	%f53, %f30, %f31, %f53;
$L__BB2_27:
	@%p6 bra 	$L__BB2_32;
	setp.lt.s32 	%p31, %r29, -1;
	ld.global.u32 	%r86, [%rd3+36];
	setp.ge.s32 	%p32, %r12, %r86;
	or.pred  	%p33, %p32, %p31;
	@%p33 bra 	$L__BB2_32;
	ld.global.u32 	%r87, [%rd3+44];
	setp.ge.s32 	%p34, %r120, %r87;
	setp.lt.s32 	%p35, %r37, -3;
	or.pred  	%p36, %p34, %p35;
	@%p36 bra 	$L__BB2_32;
	ld.global.u32 	%r88, [%rd3+48];
	add.s32 	%r89, %r122, 2;
	setp.ge.s32 	%p37, %r89, %r88;
	@%p37 bra 	$L__BB2_32;
	ld.global.f32 	%f32, [%rd5+-8];
	ld.global.f32 	%f33, [%rd6+12];
	fma.rn.f32 	%f53, %f32, %f33, %f53;
$L__BB2_32:
	add.s32 	%r124, %r124, 4;
	add.s32 	%r123, %r123, -4;
	add.s32 	%r122, %r122, 4;
	add.s32 	%r121, %r121, 4;
	setp.eq.s32 	%p38, %r124, 0;
	@%p38 bra 	$L__BB2_33;
	bra.uni 	$L__BB2_12;
$L__BB2_33:
	add.s32 	%r126, %r122, -1;
	and.b32  	%r125, %r20, 2147483644;
$L__BB2_34:
	and.b32  	%r50, %r20, 3;
	setp.eq.s32 	%p39, %r50, 0;
	@%p39 bra 	$L__BB2_51;
	mul.lo.s32 	%r51, %r71, %r5;
	setp.lt.s32 	%p40, %r12, 0;
	add.s32 	%r91, %r18, %r31;
	not.b32 	%r92, %r125;
	add.s32 	%r93, %r19, %r92;
	mad.lo.s32 	%r94, %r91, %r2, %r93;
	mul.wide.s32 	%rd14, %r94, 4;
	add.s64 	%rd7, %rd2, %rd14;
	@%p40 bra 	$L__BB2_40;
	setp.lt.s32 	%p41, %r29, -1;
	ld.global.u32 	%r95, [%rd3+36];
	setp.ge.s32 	%p42, %r12, %r95;
	or.pred  	%p43, %p42, %p41;
	@%p43 bra 	$L__BB2_40;
	ld.global.u32 	%r96, [%rd3+44];
	setp.ge.s32 	%p44, %r120, %r96;
	setp.lt.s32 	%p45, %r126, 0;
	or.pred  	%p46, %p44, %p45;
	@%p46 bra 	$L__BB2_40;
	ld.global.u32 	%r97, [%rd3+48];
	setp.ge.s32 	%p47, %r126, %r97;
	@%p47 bra 	$L__BB2_40;
	ld.global.f32 	%f34, [%rd7];
	add.s32 	%r98, %r51, %r120;
	mad.lo.s32 	%r99, %r98, %r6, %r126;
	mul.wide.s32 	%rd15, %r99, 4;
	add.s64 	%rd16, %rd1, %rd15;
	ld.global.f32 	%f35, [%rd16];
	fma.rn.f32 	%f53, %f34, %f35, %f53;
$L__BB2_40:
	setp.eq.s32 	%p48, %r50, 1;
	@%p48 bra 	$L__BB2_51;
	@%p40 bra 	$L__BB2_46;
	setp.lt.s32 	%p50, %r29, -1;
	ld.global.u32 	%r100, [%rd3+36];
	setp.ge.s32 	%p51, %r12, %r100;
	or.pred  	%p52, %p51, %p50;
	@%p52 bra 	$L__BB2_46;
	ld.global.u32 	%r101, [%rd3+44];
	setp.ge.s32 	%p53, %r120, %r101;
	setp.lt.s32 	%p54, %r126, -1;
	or.pred  	%p55, %p53, %p54;
	@%p55 bra 	$L__BB2_46;
	ld.global.u32 	%r102, [%rd3+48];
	add.s32 	%r103, %r126, 1;
	setp.ge.s32 	%p56, %r103, %r102;
	@%p56 bra 	$L__BB2_46;
	ld.global.f32 	%f36, [%rd7+-4];
	add.s32 	%r104, %r51, %r120;
	mad.lo.s32 	%r105, %r104, %r6, %r126;
	mul.wide.s32 	%rd17, %r105, 4;
	add.s64 	%rd18, %rd1, %rd17;
	ld.global.f32 	%f37, [%rd18+4];
	fma.rn.f32 	%f53, %f36, %f37, %f53;
$L__BB2_46:
	setp.eq.s32 	%p58, %r50, 2;
	or.pred  	%p59, %p58, %p40;
	@%p59 bra 	$L__BB2_51;
	setp.lt.s32 	%p60, %r29, -1;
	ld.global.u32 	%r106, [%rd3+36];
	setp.ge.s32 	%p61, %r12, %r106;
	or.pred  	%p62, %p61, %p60;
	@%p62 bra 	$L__BB2_51;
	ld.global.u32 	%r107, [%rd3+44];
	setp.ge.s32 	%p63, %r120, %r107;
	setp.lt.s32 	%p64, %r126, -2;
	or.pred  	%p65, %p63, %p64;
	@%p65 bra 	$L__BB2_51;
	ld.global.u32 	%r108, [%rd3+48];
	add.s32 	%r109, %r126, 2;
	setp.ge.s32 	%p66, %r109, %r108;
	@%p66 bra 	$L__BB2_51;
	ld.global.f32 	%f38, [%rd7+-8];
	add.s32 	%r110, %r51, %r120;
	mad.lo.s32 	%r111, %r110, %r6, %r126;
	mul.wide.s32 	%rd19, %r111, 4;
	add.s64 	%rd20, %rd1, %rd19;
	ld.global.f32 	%f39, [%rd20+8];
	fma.rn.f32 	%f53, %f38, %f39, %f53;
$L__BB2_51:
	add.s32 	%r112, %r119, %r20;
	sub.s32 	%r119, %r112, %r19;
	add.s32 	%r118, %r118, 1;
	setp.eq.s32 	%p67, %r118, %r25;
	@%p67 bra 	$L__BB2_6;
	bra.uni 	$L__BB2_10;

}


// ===== COMPILED SASS (sm_100) =====

	.target	sm_100

	.elftype	@"ET_EXEC"


//--------------------- .note.nv.tkinfo           --------------------------
	.section	.note.nv.tkinfo,"",@"SHT_NOTE"
	.sectionflags	@"SHF_NOTE_NV_TKINFO"
	.tkinfo
        /*0018*/ 	.word	0x00000002
        /*0030*/ 	.string	""
        /*0030*/ 	.string	"ptxas"
        /*0030*/ 	.string	"Cuda compilation tools, release 13.0, V13.0.88"
        /*0030*/ 	.string	"Build cuda_13.0.r13.0/compiler.36424714_0"
        /*0030*/ 	.string	"-arch sm_100 -m 64 "



//--------------------- .note.nv.cuinfo           --------------------------
	.section	.note.nv.cuinfo,"",@"SHT_NOTE"
	.sectionflags	@"SHF_NOTE_NV_CUINFO"
        /*0018*/ 	.short	0x0002
        /*001a*/ 	.short	0x0064
        /*001c*/ 	.short	0x0082
	.zero		2


//--------------------- .nv.info                  --------------------------
	.section	.nv.info,"",@"SHT_CUDA_INFO"
	.align	4


	//----- nvinfo : EIATTR_REGCOUNT
	.align		4
        /*0000*/ 	.byte	0x04, 0x2f
        /*0002*/ 	.short	(.L_1 - .L_0)
	.align		4
.L_0:
        /*0004*/ 	.word	index@(activation)
        /*0008*/ 	.word	0x00000030


	//----- nvinfo : EIATTR_FRAME_SIZE
	.align		4
.L_1:
        /*000c*/ 	.byte	0x04, 0x11
        /*000e*/ 	.short	(.L_3 - .L_2)
	.align		4
.L_2:
        /*0010*/ 	.word	index@(activation)
        /*0014*/ 	.word	0x00000000


	//----- nvinfo : EIATTR_REGCOUNT
	.align		4
.L_3:
        /*0018*/ 	.byte	0x04, 0x2f
        /*001a*/ 	.short	(.L_5 - .L_4)
	.align		4
.L_4:
        /*001c*/ 	.word	index@(weights_gradients)
        /*0020*/ 	.word	0x0000001e


	//----- nvinfo : EIATTR_FRAME_SIZE
	.align		4
.L_5:
        /*0024*/ 	.byte	0x04, 0x11
        /*0026*/ 	.short	(.L_7 - .L_6)
	.align		4
.L_6:
        /*0028*/ 	.word	index@(weights_gradients)
        /*002c*/ 	.word	0x00000000


	//----- nvinfo : EIATTR_REGCOUNT
	.align		4
.L_7:
        /*0030*/ 	.byte	0x04, 0x2f
        /*0032*/ 	.short	(.L_9 - .L_8)
	.align		4
.L_8:
        /*0034*/ 	.word	index@(inputs_gradients)
        /*0038*/ 	.word	0x0000002b


	//----- nvinfo : EIATTR_FRAME_SIZE
	.align		4
.L_9:
        /*003c*/ 	.byte	0x04, 0x11
        /*003e*/ 	.short	(.L_11 - .L_10)
	.align		4
.L_10:
        /*0040*/ 	.word	index@(inputs_gradients)
        /*0044*/ 	.word	0x00000000


	//----- nvinfo : EIATTR_MIN_STACK_SIZE
	.align		4
.L_11:
        /*0048*/ 	.byte	0x04, 0x12
        /*004a*/ 	.short	(.L_13 - .L_12)
	.align		4
.L_12:
        /*004c*/ 	.word	index@(inputs_gradients)
        /*0050*/ 	.word	0x00000000


	//----- nvinfo : EIATTR_MIN_STACK_SIZE
	.align		4
.L_13:
        /*0054*/ 	.byte	0x04, 0x12
        /*0056*/ 	.short	(.L_15 - .L_14)
	.align		4
.L_14:
        /*0058*/ 	.word	index@(weights_gradients)
        /*005c*/ 	.word	0x00000000


	//----- nvinfo : EIATTR_MIN_STACK_SIZE
	.align		4
.L_15:
        /*0060*/ 	.byte	0x04, 0x12
        /*0062*/ 	.short	(.L_17 - .L_16)
	.align		4
.L_16:
        /*0064*/ 	.word	index@(activation)
        /*0068*/ 	.word	0x00000000
.L_17:


//--------------------- .nv.compat                --------------------------
	.section	.nv.compat,"",@"SHT_CUDA_COMPAT_INFO"
	.align	4
        /*0000*/ 	.byte	0x02, 0x09, 0x00, 0x00, 0x02, 0x02, 0x01, 0x00, 0x02, 0x05, 0x05, 0x00, 0x03, 0x07, 0x01, 0x01
        /*0010*/ 	.byte	0x02, 0x03, 0x00, 0x00, 0x02, 0x06, 0x01, 0x00, 0x04, 0x0b, 0x08, 0x00, 0x09, 0x00, 0x00, 0x00
        /*0020*/ 	.byte	0x00, 0x00, 0x00, 0x00


//--------------------- .nv.info.inputs_gradients --------------------------
	.section	.nv.info.inputs_gradients,"",@"SHT_CUDA_INFO"
	.sectionflags	@""
	.align	4


	//----- nvinfo : EIATTR_CUDA_API_VERSION
	.align		4
        /*0000*/ 	.byte	0x04, 0x37
        /*0002*/ 	.short	(.L_19 - .L_18)
.L_18:
        /*0004*/ 	.word	0x00000082


	//----- nvinfo : EIATTR_KPARAM_INFO
	.align		4
.L_19:
        /*0008*/ 	.byte	0x04, 0x17
        /*000a*/ 	.short	(.L_21 - .L_20)
.L_20:
        /*000c*/ 	.word	0x00000000
        /*0010*/ 	.short	0x0003
        /*0012*/ 	.short	0x0018
        /*0014*/ 	.byte	0x00, 0xf5, 0x21, 0x00


	//----- nvinfo : EIATTR_KPARAM_INFO
	.align		4
.L_21:
        /*0018*/ 	.byte	0x04, 0x17
        /*001a*/ 	.short	(.L_23 - .L_22)
.L_22:
        /*001c*/ 	.word	0x00000000
        /*0020*/ 	.short	0x0002
        /*0022*/ 	.short	0x0010
        /*0024*/ 	.byte	0x00, 0xf5, 0x21, 0x00


	//----- nvinfo : EIATTR_KPARAM_INFO
	.align		4
.L_23:
        /*0028*/ 	.byte	0x04, 0x17
        /*002a*/ 	.short	(.L_25 - .L_24)
.L_24:
        /*002c*/ 	.word	0x00000000
        /*0030*/ 	.short	0x0001
        /*0032*/ 	.short	0x0008
        /*0034*/ 	.byte	0x00, 0xf5, 0x21, 0x00


	//----- nvinfo : EIATTR_KPARAM_INFO
	.align		4
.L_25:
        /*0038*/ 	.byte	0x04, 0x17
        /*003a*/ 	.short	(.L_27 - .L_26)
.L_26:
        /*003c*/ 	.word	0x00000000
        /*0040*/ 	.short	0x0000
        /*0042*/ 	.short	0x0000
        /*0044*/ 	.byte	0x00, 0xf5, 0x21, 0x00


	//----- nvinfo : EIATTR_SPARSE_MMA_MASK
	.align		4
.L_27:
        /*0048*/ 	.byte	0x03, 0x50
        /*004a*/ 	.short	0x0000


	//----- nvinfo : EIATTR_MAXREG_COUNT
	.align		4
        /*004c*/ 	.byte	0x03, 0x1b
        /*004e*/ 	.short	0x00ff


	//----- nvinfo : EIATTR_MERCURY_ISA_VERSION
	.align		4
        /*0050*/ 	.byte	0x03, 0x5f
        /*0052*/ 	.short	0x0101


	//----- nvinfo : EIATTR_VRC_CTA_INIT_COUNT
	.align		4
        /*0054*/ 	.byte	0x02, 0x4a
	.zero		1
	.zero		1


	//----- nvinfo : EIATTR_EXIT_INSTR_OFFSETS
	.align		4
        /*0058*/ 	.byte	0x04, 0x1c
        /*005a*/ 	.short	(.L_29 - .L_28)


	//   ....[0]....
.L_28:
        /*005c*/ 	.word	0x00000090


	//   ....[1]....
        /*0060*/ 	.word	0x000014c0


	//----- nvinfo : EIATTR_CRS_STACK_SIZE
	.align		4
.L_29:
        /*0064*/ 	.byte	0x04, 0x1e
        /*0066*/ 	.short	(.L_31 - .L_30)
.L_30:
        /*0068*/ 	.word	0x00000000


	//----- nvinfo : EIATTR_CBANK_PARAM_SIZE
	.align		4
.L_31:
        /*006c*/ 	.byte	0x03, 0x19
        /*006e*/ 	.short	0x0020


	//----- nvinfo : EIATTR_PARAM_CBANK
	.align		4
        /*0070*/ 	.byte	0x04, 0x0a
        /*0072*/ 	.short	(.L_33 - .L_32)
	.align		4
.L_32:
        /*0074*/ 	.word	index@(.nv.constant0.inputs_gradients)
        /*0078*/ 	.short	0x0380
        /*007a*/ 	.short	0x0020


	//----- nvinfo : EIATTR_SW_WAR
	.align		4
.L_33:
        /*007c*/ 	.byte	0x04, 0x36
        /*007e*/ 	.short	(.L_35 - .L_34)
.L_34:
        /*0080*/ 	.word	0x00000008
.L_35:


//--------------------- .nv.info.weights_gradients --------------------------
	.section	.nv.info.weights_gradients,"",@"SHT_CUDA_INFO"
	.sectionflags	@""
	.align	4


	//----- nvinfo : EIATTR_CUDA_API_VERSION
	.align		4
        /*0000*/ 	.byte	0x04, 0x37
        /*0002*/ 	.short	(.L_37 - .L_36)
.L_36:
        /*0004*/ 	.word	0x00000082


	//----- nvinfo : EIATTR_KPARAM_INFO
	.align		4
.L_37:
        /*0008*/ 	.byte	0x04, 0x17
        /*000a*/ 	.short	(.L_39 - .L_38)
.L_38:
        /*000c*/ 	.word	0x00000000
        /*0010*/ 	.short	0x0003
        /*0012*/ 	.short	0x0018
        /*0014*/ 	.byte	0x00, 0xf5, 0x21, 0x00


	//----- nvinfo : EIATTR_KPARAM_INFO
	.align		4
.L_39:
        /*0018*/ 	.byte	0x04, 0x17
        /*001a*/ 	.short	(.L_41 - .L_40)
.L_40:
        /*001c*/ 	.word	0x00000000
        /*0020*/ 	.short	0x0002
        /*0022*/ 	.short	0x0010
        /*0024*/ 	.byte	0x00, 0xf5, 0x21, 0x00


	//----- nvinfo : EIATTR_KPARAM_INFO
	.align		4
.L_41:
        /*0028*/ 	.byte	0x04, 0x17
        /*002a*/ 	.short	(.L_43 - .L_42)
.L_42:
        /*002c*/ 	.word	0x00000000
        /*0030*/ 	.short	0x0001
        /*0032*/ 	.short	0x0008
        /*0034*/ 	.byte	0x00, 0xf5, 0x21, 0x00


	//----- nvinfo : EIATTR_KPARAM_INFO
	.align		4
.L_43:
        /*0038*/ 	.byte	0x04, 0x17
        /*003a*/ 	.short	(.L_45 - .L_44)
.L_44:
        /*003c*/ 	.word	0x00000000
        /*0040*/ 	.short	0x0000
        /*0042*/ 	.short	0x0000
        /*0044*/ 	.byte	0x00, 0xf5, 0x21, 0x00


	//----- nvinfo : EIATTR_SPARSE_MMA_MASK
	.align		4
.L_45:
        /*0048*/ 	.byte	0x03, 0x50
        /*004a*/ 	.short	0x0000


	//----- nvinfo : EIATTR_MAXREG_COUNT
	.align		4
        /*004c*/ 	.byte	0x03, 0x1b
        /*004e*/ 	.short	0x00ff


	//----- nvinfo : EIATTR_NUM_BARRIERS
	.align		4
        /*0050*/ 	.byte	0x02, 0x4c
        /*0052*/ 	.byte	0x01
	.zero		1


	//----- nvinfo : EIATTR_MERCURY_ISA_VERSION
	.align		4
        /*0054*/ 	.byte	0x03, 0x5f
        /*0056*/ 	.short	0x0101


	//----- nvinfo : EIATTR_VRC_CTA_INIT_COUNT
	.align		4
        /*0058*/ 	.byte	0x02, 0x4a
	.zero		1
	.zero		1


	//----- nvinfo : EIATTR_EXIT_INSTR_OFFSETS
	.align		4
        /*005c*/ 	.byte	0x04, 0x1c
        /*005e*/ 	.short	(.L_47 - .L_46)


	//   ....[0]....
.L_46:
        /*0060*/ 	.word	0x00000c20


	//   ....[1]....
        /*0064*/ 	.word	0x00001110


	//----- nvinfo : EIATTR_CRS_STACK_SIZE
	.align		4
.L_47:
        /*0068*/ 	.byte	0x04, 0x1e
        /*006a*/ 	.short	(.L_49 - .L_48)
.L_48:
        /*006c*/ 	.word	0x00000000


	//----- nvinfo : EIATTR_CBANK_PARAM_SIZE
	.align		4
.L_49:
        /*0070*/ 	.byte	0x03, 0x19
        /*0072*/ 	.short	0x0020


	//----- nvinfo : EIATTR_PARAM_CBANK
	.align		4
        /*0074*/ 	.byte	0x04, 0x0a
        /*0076*/ 	.short	(.L_51 - .L_50)
	.align		4
.L_50:
        /*0078*/ 	.word	index@(.nv.constant0.weights_gradients)
        /*007c*/ 	.short	0x0380
        /*007e*/ 	.short	0x0020


	//----- nvinfo : EIATTR_SW_WAR
	.align		4
.L_51:
        /*0080*/ 	.byte	0x04, 0x36
        /*0082*/ 	.short	(.L_53 - .L_52)
.L_52:
        /*0084*/ 	.word	0x00000008
.L_53:


//--------------------- .nv.info.activation       --------------------------
	.section	.nv.info.activation,"",@"SHT_CUDA_INFO"
	.sectionflags	@""
	.align	4


	//----- nvinfo : EIATTR_CUDA_API_VERSION
	.align		4
        /*0000*/ 	.byte	0x04, 0x37
        /*0002*/ 	.short	(.L_55 - .L_54)
.L_54:
        /*0004*/ 	.word	0x00000082


	//----- nvinfo : EIATTR_KPARAM_INFO
	.align		4
.L_55:
        /*0008*/ 	.byte	0x04, 0x17
        /*000a*/ 	.short	(.L_57 - .L_56)
.L_56:
        /*000c*/ 	.word	0x00000000
        /*0010*/ 	.short	0x0004
        /*0012*/ 	.short	0x0020
        /*0014*/ 	.byte	0x00, 0xf5, 0x21, 0x00


	//----- nvinfo : EIATTR_KPARAM_INFO
	.align		4
.L_57:
        /*0018*/ 	.byte	0x04, 0x17
        /*001a*/ 	.short	(.L_59 - .L_58)
.L_58:
        /*001c*/ 	.word	0x00000000
        /*0020*/ 	.short	0x0003
        /*0022*/ 	.short	0x0018
        /*0024*/ 	.byte	0x00, 0xf5, 0x21, 0x00


	//----- nvinfo : EIATTR_KPARAM_INFO
	.align		4
.L_59:
        /*0028*/ 	.byte	0x04, 0x17
        /*002a*/ 	.short	(.L_61 - .L_60)
.L_60:
        /*002c*/ 	.word	0x00000000
        /*0030*/ 	.short	0x0002
        /*0032*/ 	.short	0x0010
        /*0034*/ 	.byte	0x00, 0xf5, 0x21, 0x00


	//----- nvinfo : EIATTR_KPARAM_INFO
	.align		4
.L_61:
        /*0038*/ 	.byte	0x04, 0x17
        /*003a*/ 	.short	(.L_63 - .L_62)
.L_62:
        /*003c*/ 	.word	0x00000000
        /*0040*/ 	.short	0x0001
        /*0042*/ 	.short	0x0008
        /*0044*/ 	.byte	0x00, 0xf5, 0x21, 0x00


	//----- nvinfo : EIATTR_KPARAM_INFO
	.align		4
.L_63:
        /*0048*/ 	.byte	0x04, 0x17
        /*004a*/ 	.short	(.L_65 - .L_64)
.L_64:
        /*004c*/ 	.word	0x00000000
        /*0050*/ 	.short	0x0000
        /*0052*/ 	.short	0x0000
        /*0054*/ 	.byte	0x00, 0xf5, 0x21, 0x00


	//----- nvinfo : EIATTR_SPARSE_MMA_MASK
	.align		4
.L_65:
        /*0058*/ 	.byte	0x03, 0x50
        /*005a*/ 	.short	0x0000


	//----- nvinfo : EIATTR_MAXREG_COUNT
	.align		4
        /*005c*/ 	.byte	0x03, 0x1b
        /*005e*/ 	.short	0x00ff


	//----- nvinfo : EIATTR_MERCURY_ISA_VERSION
	.align		4
        /*0060*/ 	.byte	0x03, 0x5f
        /*0062*/ 	.short	0x0101


	//----- nvinfo : EIATTR_VRC_CTA_INIT_COUNT
	.align		4
        /*0064*/ 	.byte	0x02, 0x4a
	.zero		1
	.zero		1


	//----- nvinfo : EIATTR_EXIT_INSTR_OFFSETS
	.align		4
        /*0068*/ 	.byte	0x04, 0x1c
        /*006a*/ 	.short	(.L_67 - .L_66)


	//   ....[0]....
.L_66:
        /*006c*/ 	.word	0x00000090


	//   ....[1]....
        /*0070*/ 	.word	0x00001350


	//----- nvinfo : EIATTR_CRS_STACK_SIZE
	.align		4
.L_67:
        /*0074*/ 	.byte	0x04, 0x1e
        /*0076*/ 	.short	(.L_69 - .L_68)
.L_68:
        /*0078*/ 	.word	0x00000000


	//----- nvinfo : EIATTR_CBANK_PARAM_SIZE
	.align		4
.L_69:
        /*007c*/ 	.byte	0x03, 0x19
        /*007e*/ 	.short	0x0028


	//----- nvinfo : EIATTR_PARAM_CBANK
	.align		4
        /*0080*/ 	.byte	0x04, 0x0a
        /*0082*/ 	.short	(.L_71 - .L_70)
	.align		4
.L_70:
        /*0084*/ 	.word	index@(.nv.constant0.activation)
        /*0088*/ 	.short	0x0380
        /*008a*/ 	.short	0x0028


	//----- nvinfo : EIATTR_SW_WAR
	.align		4
.L_71:
        /*008c*/ 	.byte	0x04, 0x36
        /*008e*/ 	.short	(.L_73 - .L_72)
.L_72:
        /*0090*/ 	.word	0x00000008
.L_73:


//--------------------- .nv.callgraph             --------------------------
	.section	.nv.callgraph,"",@"SHT_CUDA_CALLGRAPH"
	.align	4
	.sectionentsize	8
	.align		4
        /*0000*/ 	.word	0x00000000
	.align		4
        /*0004*/ 	.word	0xffffffff
	.align		4
        /*0008*/ 	.word	0x00000000
	.align		4
        /*000c*/ 	.word	0xfffffffe
	.align		4
        /*0010*/ 	.word	0x00000000
	.align		4
        /*0014*/ 	.word	0xfffffffd
	.align		4
        /*0018*/ 	.word	0x00000000
	.align		4
        /*001c*/ 	.word	0xfffffffc


//--------------------- .text.inputs_gradients    --------------------------
	.section	.text.inputs_gradients,"ax",@progbits
	.align	128
        .global         inputs_gradients
        .type           inputs_gradients,@function
        .size           inputs_gradients,(.L_x_44 - inputs_gradients)
        .other          inputs_gradients,@"STO_CUDA_ENTRY STV_DEFAULT"
inputs_gradients:
.text.inputs_gradients:
[----:B------:R-:W-:Y:S08]  /*0000*/  LDC R1, c[0x0][0x37c] ;  /* 0x0000df00ff017b82 */ /* 0x000ff00000000800 */
[----:B------:R-:W0:Y:S01]  /*0010*/  LDC.64 R12, c[0x0][0x380] ;  /* 0x0000e000ff0c7b82 */ /* 0x000e220000000a00 */
[----:B------:R-:W0:Y:S02]  /*0020*/  LDCU.64 UR6, c[0x0][0x358] ;  /* 0x00006b00ff0677ac */ /* 0x000e240008000a00 */
[----:B0-----:R-:W2:Y:S05]  /*0030*/  LDG.E R3, desc[UR6][R12.64+0x20] ;  /* 0x000020060c037981 */ /* 0x001eaa000c1e1900 */
[----:B------:R-:W0:Y:S01]  /*0040*/  S2UR UR4, SR_CTAID.X ;  /* 0x00000000000479c3 */ /* 0x000e220000002500 */
[----:B------:R-:W0:Y:S07]  /*0050*/  S2R R5, SR_TID.X ;  /* 0x0000000000057919 */ /* 0x000e2e0000002100 */
[----:B------:R-:W0:Y:S02]  /*0060*/  LDC R10, c[0x0][0x360] ;  /* 0x0000d800ff0a7b82 */ /* 0x000e240000000800 */
[----:B0-----:R-:W-:-:S05]  /*0070*/  IMAD R10, R10, UR4, R5 ;  /* 0x000000040a0a7c24 */ /* 0x001fca000f8e0205 */
[----:B--2---:R-:W-:-:S13]  /*0080*/  ISETP.GE.AND P0, PT, R10, R3, PT ;  /* 0x000000030a00720c */ /* 0x004fda0003f06270 */
[----:B------:R-:W-:Y:S05]  /*0090*/  @P0 EXIT ;  /* 0x000000000000094d */ /* 0x000fea0003800000 */
[----:B------:R-:W2:Y:S01]  /*00a0*/  LDG.E R2, desc[UR6][R12.64+0x1c] ;  /* 0x00001c060c027981 */ /* 0x000ea2000c1e1900 */
[----:B------:R-:W0:Y:S03]  /*00b0*/  LDCU.64 UR4, c[0x0][0x388] ;  /* 0x00007100ff0477ac */ /* 0x000e260008000a00 */
[----:B------:R-:W2:Y:S04]  /*00c0*/  LDG.E R9, desc[UR6][R12.64+0x18] ;  /* 0x000018060c097981 */ /* 0x000ea8000c1e1900 */
[----:B------:R-:W3:Y:S04]  /*00d0*/  LDG.E R0, desc[UR6][R12.64+0x14] ;  /* 0x000014060c007981 */ /* 0x000ee8000c1e1900 */
[----:B------:R1:W5:Y:S04]  /*00e0*/  LDG.E R3, desc[UR6][R12.64+0x40] ;  /* 0x000040060c037981 */ /* 0x000368000c1e1900 */
[----:B------:R1:W5:Y:S04]  /*00f0*/  LDG.E R4, desc[UR6][R12.64+0x28] ;  /* 0x000028060c047981 */ /* 0x000368000c1e1900 */
[----:B------:R1:W5:Y:S04]  /*0100*/  LDG.E R5, desc[UR6][R12.64+0x2c] ;  /* 0x00002c060c057981 */ /* 0x000368000c1e1900 */
[----:B------:R1:W5:Y:S04]  /*0110*/  LDG.E R6, desc[UR6][R12.64+0x30] ;  /* 0x000030060c067981 */ /* 0x000368000c1e1900 */
[----:B------:R1:W5:Y:S04]  /*0120*/  LDG.E R7, desc[UR6][R12.64+0x38] ;  /* 0x000038060c077981 */ /* 0x000368000c1e1900 */
[----:B------:R1:W5:Y:S01]  /*0130*/  LDG.E R8, desc[UR6][R12.64+0x3c] ;  /* 0x00003c060c087981 */ /* 0x000362000c1e1900 */
[----:B0-----:R-:W-:-:S04]  /*0140*/  UIADD3 UR4, UP0, UPT, UR4, -0x4, URZ ;  /* 0xfffffffc04047890 */ /* 0x001fc8000ff1e0ff */
[----:B------:R-:W-:Y:S01]  /*0150*/  UIADD3.X UR5, UPT, UPT, UR5, -0x1, URZ, UP0, !UPT ;  /* 0xffffffff05057890 */ /* 0x000fe200087fe4ff */
[----:B--2---:R-:W-:-:S04]  /*0160*/  IMAD R9, R2, R9, RZ ;  /* 0x0000000902097224 */ /* 0x004fc800078e02ff */
[----:B-1-3--:R-:W-:-:S07]  /*0170*/  IMAD R11, R0, R9, RZ ;  /* 0x00000009000b7224 */ /* 0x00afce00078e02ff */
.L_x_20:
[----:B------:R-:W0:Y:S02]  /*0180*/  LDC.64 R20, c[0x0][0x380] ;  /* 0x0000e000ff147b82 */ /* 0x000e240000000a00 */
[----:B0-----:R-:W2:Y:S01]  /*0190*/  LDG.E R12, desc[UR6][R20.64] ;  /* 0x00000006140c7981 */ /* 0x001ea2000c1e1900 */
[----:B------:R-:W-:Y:S02]  /*01a0*/  IABS R17, R11 ;  /* 0x0000000b00117213 */ /* 0x000fe40000000000 */
[-C--:B------:R-:W-:Y:S02]  /*01b0*/  IABS R18, R9.reuse ;  /* 0x0000000900127213 */ /* 0x080fe40000000000 */
[----:B------:R-:W0:Y:S01]  /*01c0*/  I2F.RP R0, R17 ;  /* 0x0000001100007306 */ /* 0x000e220000209400 */
[----:B------:R-:W-:-:S05]  /*01d0*/  IABS R19, R9 ;  /* 0x0000000900137213 */ /* 0x000fca0000000000 */
[----:B------:R-:W-:Y:S02]  /*01e0*/  IMAD.MOV R19, RZ, RZ, -R19 ;  /* 0x000000ffff137224 */ /* 0x000fe400078e0a13 */
[----:B0-----:R-:W0:Y:S02]  /*01f0*/  MUFU.RCP R0, R0 ;  /* 0x0000000000007308 */ /* 0x001e240000001000 */
[----:B0-----:R-:W-:Y:S01]  /*0200*/  VIADD R14, R0, 0xffffffe ;  /* 0x0ffffffe000e7836 */ /* 0x001fe20000000000 */
[----:B------:R-:W-:-:S05]  /*0210*/  IABS R0, R10 ;  /* 0x0000000a00007213 */ /* 0x000fca0000000000 */
[----:B------:R0:W1:Y:S02]  /*0220*/  F2I.FTZ.U32.TRUNC.NTZ R15, R14 ;  /* 0x0000000e000f7305 */ /* 0x000064000021f000 */
[----:B0-----:R-:W-:Y:S02]  /*0230*/  IMAD.MOV.U32 R14, RZ, RZ, RZ ;  /* 0x000000ffff0e7224 */ /* 0x001fe400078e00ff */
[----:B-1----:R-:W-:-:S04]  /*0240*/  IMAD.MOV R16, RZ, RZ, -R15 ;  /* 0x000000ffff107224 */ /* 0x002fc800078e0a0f */
[----:B------:R-:W-:Y:S01]  /*0250*/  IMAD R13, R16, R17, RZ ;  /* 0x00000011100d7224 */ /* 0x000fe200078e02ff */
[----:B------:R-:W-:-:S03]  /*0260*/  IABS R16, R11 ;  /* 0x0000000b00107213 */ /* 0x000fc60000000000 */
[----:B------:R-:W-:-:S04]  /*0270*/  IMAD.HI.U32 R15, R15, R13, R14 ;  /* 0x0000000d0f0f7227 */ /* 0x000fc800078e000e */
[----:B------:R-:W-:Y:S02]  /*0280*/  IMAD.MOV R14, RZ, RZ, -R16 ;  /* 0x000000ffff0e7224 */ /* 0x000fe400078e0a10 */
[----:B------:R-:W-:Y:S01]  /*0290*/  IMAD.HI.U32 R13, R15, R0, RZ ;  /* 0x000000000f0d7227 */ /* 0x000fe200078e00ff */
[----:B------:R-:W0:Y:S03]  /*02a0*/  I2F.RP R16, R18 ;  /* 0x0000001200107306 */ /* 0x000e260000209400 */
[----:B------:R-:W-:-:S05]  /*02b0*/  IMAD R0, R13, R14, R0 ;  /* 0x0000000e0d007224 */ /* 0x000fca00078e0200 */
[----:B------:R-:W-:Y:S01]  /*02c0*/  ISETP.GT.U32.AND P1, PT, R17, R0, PT ;  /* 0x000000001100720c */ /* 0x000fe20003f24070 */
[----:B0-----:R-:W0:-:S12]  /*02d0*/  MUFU.RCP R16, R16 ;  /* 0x0000001000107308 */ /* 0x001e180000001000 */
[-C--:B------:R-:W-:Y:S01]  /*02e0*/  @!P1 IADD3 R0, PT, PT, R0, -R17.reuse, RZ ;  /* 0x8000001100009210 */ /* 0x080fe20007ffe0ff */
[----:B------:R-:W-:Y:S01]  /*02f0*/  @!P1 VIADD R13, R13, 0x1 ;  /* 0x000000010d0d9836 */ /* 0x000fe20000000000 */
[----:B------:R-:W-:Y:S02]  /*0300*/  ISETP.NE.AND P1, PT, R11, RZ, PT ;  /* 0x000000ff0b00720c */ /* 0x000fe40003f25270 */
[----:B------:R-:W-:Y:S02]  /*0310*/  ISETP.GE.U32.AND P0, PT, R0, R17, PT ;  /* 0x000000110000720c */ /* 0x000fe40003f06070 */
[----:B------:R-:W-:-:S04]  /*0320*/  LOP3.LUT R0, R10, R11, RZ, 0x3c, !PT ;  /* 0x0000000b0a007212 */ /* 0x000fc800078e3cff */
[----:B------:R-:W-:Y:S01]  /*0330*/  ISETP.GE.AND P2, PT, R0, RZ, PT ;  /* 0x000000ff0000720c */ /* 0x000fe20003f46270 */
[----:B0-----:R-:W-:-:S04]  /*0340*/  VIADD R14, R16, 0xffffffe ;  /* 0x0ffffffe100e7836 */ /* 0x001fc80000000000 */
[----:B------:R0:W1:Y:S02]  /*0350*/  F2I.FTZ.U32.TRUNC.NTZ R15, R14 ;  /* 0x0000000e000f7305 */ /* 0x000064000021f000 */
[----:B------:R-:W-:-:S06]  /*0360*/  @P0 VIADD R13, R13, 0x1 ;  /* 0x000000010d0d0836 */ /* 0x000fcc0000000000 */
[----:B------:R-:W-:Y:S01]  /*0370*/  @!P2 IMAD.MOV R13, RZ, RZ, -R13 ;  /* 0x000000ffff0da224 */ /* 0x000fe200078e0a0d */
[----:B------:R-:W-:Y:S01]  /*0380*/  @!P1 LOP3.LUT R13, RZ, R11, RZ, 0x33, !PT ;  /* 0x0000000bff0d9212 */ /* 0x000fe200078e33ff */
[----:B0-----:R-:W-:-:S04]  /*0390*/  IMAD.MOV.U32 R14, RZ, RZ, RZ ;  /* 0x000000ffff0e7224 */ /* 0x001fc800078e00ff */
[----:B------:R-:W-:Y:S01]  /*03a0*/  IMAD R25, R11, R13, RZ ;  /* 0x0000000d0b197224 */ /* 0x000fe200078e02ff */
[----:B-1----:R-:W-:-:S03]  /*03b0*/  IADD3 R17, PT, PT, RZ, -R15, RZ ;  /* 0x8000000fff117210 */ /* 0x002fc60007ffe0ff */
[----:B------:R-:W-:Y:S02]  /*03c0*/  IMAD.IADD R0, R10, 0x1, -R25 ;  /* 0x000000010a007824 */ /* 0x000fe400078e0a19 */
[----:B------:R-:W-:-:S03]  /*03d0*/  IMAD R17, R17, R18, RZ ;  /* 0x0000001211117224 */ /* 0x000fc600078e02ff */
[----:B------:R-:W-:Y:S01]  /*03e0*/  IABS R16, R0 ;  /* 0x0000000000107213 */ /* 0x000fe20000000000 */
[----:B------:R-:W-:Y:S01]  /*03f0*/  IMAD.HI.U32 R14, R15, R17, R14 ;  /* 0x000000110f0e7227 */ /* 0x000fe200078e000e */
[----:B------:R-:W-:-:S03]  /*0400*/  LOP3.LUT R0, R0, R9, RZ, 0x3c, !PT ;  /* 0x0000000900007212 */ /* 0x000fc600078e3cff */
[----:B------:R-:W-:Y:S01]  /*0410*/  IMAD.MOV.U32 R15, RZ, RZ, R16 ;  /* 0x000000ffff0f7224 */ /* 0x000fe200078e0010 */
[----:B------:R-:W-:Y:S02]  /*0420*/  MOV R16, R19 ;  /* 0x0000001300107202 */ /* 0x000fe40000000f00 */
[----:B------:R-:W-:Y:S01]  /*0430*/  ISETP.GE.AND P0, PT, R0, RZ, PT ;  /* 0x000000ff0000720c */ /* 0x000fe20003f06270 */
[----:B------:R-:W-:-:S04]  /*0440*/  IMAD.HI.U32 R14, R14, R15, RZ ;  /* 0x0000000f0e0e7227 */ /* 0x000fc800078e00ff */
[----:B------:R-:W-:-:S05]  /*0450*/  IMAD R15, R14, R16, R15 ;  /* 0x000000100e0f7224 */ /* 0x000fca00078e020f */
[----:B------:R-:W-:-:S13]  /*0460*/  ISETP.GT.U32.AND P2, PT, R18, R15, PT ;  /* 0x0000000f1200720c */ /* 0x000fda0003f44070 */
[----:B------:R-:W-:Y:S02]  /*0470*/  @!P2 IMAD.IADD R15, R15, 0x1, -R18 ;  /* 0x000000010f0fa824 */ /* 0x000fe400078e0a12 */
[----:B------:R-:W-:Y:S01]  /*0480*/  @!P2 VIADD R14, R14, 0x1 ;  /* 0x000000010e0ea836 */ /* 0x000fe20000000000 */
[----:B------:R-:W-:Y:S02]  /*0490*/  ISETP.NE.AND P2, PT, R9, RZ, PT ;  /* 0x000000ff0900720c */ /* 0x000fe40003f45270 */
[----:B------:R-:W-:Y:S01]  /*04a0*/  ISETP.GE.U32.AND P1, PT, R15, R18, PT ;  /* 0x000000120f00720c */ /* 0x000fe20003f26070 */
[----:B------:R-:W-:-:S12]  /*04b0*/  HFMA2 R15, -RZ, RZ, 0, 0 ;  /* 0x00000000ff0f7431 */ /* 0x000fd800000001ff */
[----:B------:R-:W-:-:S04]  /*04c0*/  @P1 VIADD R14, R14, 0x1 ;  /* 0x000000010e0e1836 */ /* 0x000fc80000000000 */
[----:B------:R-:W-:Y:S01]  /*04d0*/  @!P0 IMAD.MOV R14, RZ, RZ, -R14 ;  /* 0x000000ffff0e8224 */ /* 0x000fe200078e0a0e */
[----:B------:R-:W-:Y:S02]  /*04e0*/  @!P2 LOP3.LUT R14, RZ, R9, RZ, 0x33, !PT ;  /* 0x00000009ff0ea212 */ /* 0x000fe400078e33ff */
[----:B--2---:R-:W-:-:S13]  /*04f0*/  ISETP.GE.AND P1, PT, R12, 0x1, PT ;  /* 0x000000010c00780c */ /* 0x004fda0003f26270 */
[----:B------:R-:W-:Y:S05]  /*0500*/  @!P1 BRA `(.L_x_0) ;  /* 0x0000000c00c49947 */ /* 0x000fea0003800000 */
[----:B------:R-:W2:Y:S01]  /*0510*/  LDG.E R16, desc[UR6][R20.64+0x4] ;  /* 0x0000040614107981 */ /* 0x000ea2000c1e1900 */
[----:B------:R-:W-:Y:S01]  /*0520*/  IABS R23, R2 ;  /* 0x0000000200177213 */ /* 0x000fe20000000000 */
[----:B------:R-:W-:-:S03]  /*0530*/  IMAD R27, R9, R14, R25 ;  /* 0x0000000e091b7224 */ /* 0x000fc600078e0219 */
[----:B------:R-:W0:Y:S01]  /*0540*/  I2F.RP R0, R23 ;  /* 0x0000001700007306 */ /* 0x000e220000209400 */
[----:B------:R-:W-:-:S07]  /*0550*/  IMAD.IADD R17, R10, 0x1, -R27 ;  /* 0x000000010a117824 */ /* 0x000fce00078e0a1b */
[----:B0-----:R-:W0:Y:S02]  /*0560*/  MUFU.RCP R0, R0 ;  /* 0x0000000000007308 */ /* 0x001e240000001000 */
[----:B0-----:R-:W-:Y:S01]  /*0570*/  VIADD R18, R0, 0xffffffe ;  /* 0x0ffffffe00127836 */ /* 0x001fe20000000000 */
[----:B------:R-:W-:Y:S02]  /*0580*/  IABS R0, R17 ;  /* 0x0000001100007213 */ /* 0x000fe40000000000 */
[----:B------:R-:W-:-:S03]  /*0590*/  LOP3.LUT R17, R17, R2, RZ, 0x3c, !PT ;  /* 0x0000000211117212 */ /* 0x000fc600078e3cff */
[----:B------:R0:W1:Y:S01]  /*05a0*/  F2I.FTZ.U32.TRUNC.NTZ R19, R18 ;  /* 0x0000001200137305 */ /* 0x000062000021f000 */
[----:B------:R-:W-:Y:S01]  /*05b0*/  ISETP.GE.AND P0, PT, R17, RZ, PT ;  /* 0x000000ff1100720c */ /* 0x000fe20003f06270 */
[----:B0-----:R-:W-:Y:S02]  /*05c0*/  IMAD.MOV.U32 R18, RZ, RZ, RZ ;  /* 0x000000ffff127224 */ /* 0x001fe400078e00ff */
[----:B-1----:R-:W-:-:S04]  /*05d0*/  IMAD.MOV R22, RZ, RZ, -R19 ;  /* 0x000000ffff167224 */ /* 0x002fc800078e0a13 */
[----:B------:R-:W-:Y:S01]  /*05e0*/  IMAD R25, R22, R23, RZ ;  /* 0x0000001716197224 */ /* 0x000fe200078e02ff */
[----:B------:R-:W-:-:S03]  /*05f0*/  IABS R22, R2 ;  /* 0x0000000200167213 */ /* 0x000fc60000000000 */
[----:B------:R-:W-:Y:S01]  /*0600*/  IMAD.HI.U32 R19, R19, R25, R18 ;  /* 0x0000001913137227 */ /* 0x000fe200078e0012 */
[----:B------:R-:W-:-:S05]  /*0610*/  IADD3 R18, PT, PT, RZ, -R22, RZ ;  /* 0x80000016ff127210 */ /* 0x000fca0007ffe0ff */
[----:B------:R-:W-:-:S04]  /*0620*/  IMAD.HI.U32 R19, R19, R0, RZ ;  /* 0x0000000013137227 */ /* 0x000fc800078e00ff */
[----:B------:R-:W-:-:S05]  /*0630*/  IMAD R0, R19, R18, R0 ;  /* 0x0000001213007224 */ /* 0x000fca00078e0200 */
[----:B------:R-:W-:-:S13]  /*0640*/  ISETP.GT.U32.AND P2, PT, R23, R0, PT ;  /* 0x000000001700720c */ /* 0x000fda0003f44070 */
[----:B------:R-:W-:Y:S02]  /*0650*/  @!P2 IMAD.IADD R0, R0, 0x1, -R23 ;  /* 0x000000010000a824 */ /* 0x000fe400078e0a17 */
[----:B------:R-:W-:Y:S01]  /*0660*/  @!P2 VIADD R19, R19, 0x1 ;  /* 0x000000011313a836 */ /* 0x000fe20000000000 */
[----:B------:R-:W-:Y:S02]  /*0670*/  ISETP.NE.AND P2, PT, R2, RZ, PT ;  /* 0x000000ff0200720c */ /* 0x000fe40003f45270 */
[----:B------:R-:W-:-:S13]  /*0680*/  ISETP.GE.U32.AND P1, PT, R0, R23, PT ;  /* 0x000000170000720c */ /* 0x000fda0003f26070 */
[----:B------:R-:W-:-:S04]  /*0690*/  @P1 VIADD R19, R19, 0x1 ;  /* 0x0000000113131836 */ /* 0x000fc80000000000 */
[----:B------:R-:W-:Y:S01]  /*06a0*/  @!P0 IMAD.MOV R19, RZ, RZ, -R19 ;  /* 0x000000ffff138224 */ /* 0x000fe200078e0a13 */
[----:B------:R-:W-:Y:S02]  /*06b0*/  @!P2 LOP3.LUT R19, RZ, R2, RZ, 0x33, !PT ;  /* 0x00000002ff13a212 */ /* 0x000fe400078e33ff */
[----:B--2---:R-:W-:-:S13]  /*06c0*/  ISETP.GE.AND P1, PT, R16, 0x1, PT ;  /* 0x000000011000780c */ /* 0x004fda0003f26270 */
[----:B------:R-:W-:Y:S05]  /*06d0*/  @!P1 BRA `(.L_x_0) ;  /* 0x0000000c00509947 */ /* 0x000fea0003800000 */
[----:B------:R-:W2:Y:S01]  /*06e0*/  LDG.E R17, desc[UR6][R20.64+0x8] ;  /* 0x0000080614117981 */ /* 0x000ea2000c1e1900 */
[----:B------:R-:W-:Y:S01]  /*06f0*/  IMAD R0, R2, R19, R27 ;  /* 0x0000001302007224 */ /* 0x000fe200078e021b */
[----:B------:R-:W-:Y:S01]  /*0700*/  IADD3 R18, PT, PT, R19, -R16, RZ ;  /* 0x8000001013127210 */ /* 0x000fe20007ffe0ff */
[----:B------:R-:W-:Y:S02]  /*0710*/  IMAD.MOV.U32 R15, RZ, RZ, RZ ;  /* 0x000000ffff0f7224 */ /* 0x000fe400078e00ff */
[----:B------:R-:W-:Y:S01]  /*0720*/  IMAD.MOV.U32 R19, RZ, RZ, RZ ;  /* 0x000000ffff137224 */ /* 0x000fe200078e00ff */
[----:B--2---:R-:W-:Y:S02]  /*0730*/  IADD3 R0, PT, PT, R10, -R0, -R17 ;  /* 0x800000000a007210 */ /* 0x004fe40007ffe811 */
[----:B------:R-:W-:-:S03]  /*0740*/  VIMNMX R26, PT, PT, R17, 0x1, !PT ;  /* 0x00000001111a7848 */ /* 0x000fc60007fe0100 */
[----:B------:R-:W-:-:S07]  /*0750*/  VIADD R27, R0, 0x1 ;  /* 0x00000001001b7836 */ /* 0x000fce0000000000 */
.L_x_19:
[----:B------:R-:W-:-:S13]  /*0760*/  ISETP.GT.AND P0, PT, R17, RZ, PT ;  /* 0x000000ff1100720c */ /* 0x000fda0003f04270 */
[----:B------:R-:W-:Y:S05]  /*0770*/  @!P0 BRA `(.L_x_1) ;  /* 0x0000000c001c8947 */ /* 0x000fea0003800000 */
[----:B-----5:R-:W-:Y:S01]  /*0780*/  IMAD R21, R7, R19, R14 ;  /* 0x0000001307157224 */ /* 0x020fe200078e020e */
[----:B------:R-:W-:Y:S01]  /*0790*/  VIMNMX R28, PT, PT, R16, 0x1, !PT ;  /* 0x00000001101c7848 */ /* 0x000fe20007fe0100 */
[----:B------:R-:W-:Y:S01]  /*07a0*/  IMAD.MOV.U32 R29, RZ, RZ, RZ ;  /* 0x000000ffff1d7224 */ /* 0x000fe200078e00ff */
[----:B------:R-:W-:Y:S01]  /*07b0*/  MOV R30, R27 ;  /* 0x0000001b001e7202 */ /* 0x000fe20000000f00 */
[----:B------:R-:W-:Y:S02]  /*07c0*/  IMAD.MOV.U32 R31, RZ, RZ, R18 ;  /* 0x000000ffff1f7224 */ /* 0x000fe400078e0012 */
[----:B------:R-:W-:-:S07]  /*07d0*/  IMAD R32, R8, R21, RZ ;  /* 0x0000001508207224 */ /* 0x000fce00078e02ff */
.L_x_18:
[----:B------:R-:W-:Y:S01]  /*07e0*/  ISETP.GE.AND P0, PT, R17, 0x4, PT ;  /* 0x000000041100780c */ /* 0x000fe20003f06270 */
[----:B------:R-:W-:Y:S01]  /*07f0*/  VIADD R0, R31, 0x1 ;  /* 0x000000011f007836 */ /* 0x000fe20000000000 */
[----:B------:R-:W-:Y:S01]  /*0800*/  LOP3.LUT R35, RZ, R29, RZ, 0x33, !PT ;  /* 0x0000001dff237212 */ /* 0x000fe200078e33ff */
[----:B------:R-:W-:Y:S02]  /*0810*/  VIADD R29, R29, 0x1 ;  /* 0x000000011d1d7836 */ /* 0x000fe40000000000 */
[----:B------:R-:W-:Y:S02]  /*0820*/  HFMA2 R22, -RZ, RZ, 0, 0 ;  /* 0x00000000ff167431 */ /* 0x000fe400000001ff */
[----:B------:R-:W-:Y:S02]  /*0830*/  IMAD.MOV.U32 R33, RZ, RZ, R31 ;  /* 0x000000ffff217224 */ /* 0x000fe400078e001f */
[----:B------:R-:W-:Y:S01]  /*0840*/  IMAD R34, R4, R13, R19 ;  /* 0x0000000d04227224 */ /* 0x000fe200078e0213 */
[----:B------:R-:W-:Y:S01]  /*0850*/  ISETP.NE.AND P1, PT, R29, R28, PT ;  /* 0x0000001c1d00720c */ /* 0x000fe20003f25270 */
[----:B------:R-:W-:-:S02]  /*0860*/  IMAD.MOV.U32 R25, RZ, RZ, R30 ;  /* 0x000000ffff197224 */ /* 0x000fc400078e001e */
[----:B------:R-:W-:Y:S02]  /*0870*/  IMAD.IADD R35, R32, 0x1, R35 ;  /* 0x0000000120237824 */ /* 0x000fe400078e0223 */
[----:B------:R-:W-:Y:S01]  /*0880*/  IMAD.MOV.U32 R31, RZ, RZ, R0 ;  /* 0x000000ffff1f7224 */ /* 0x000fe200078e0000 */
[----:B------:R-:W-:Y:S07]  /*0890*/  @!P0 BRA `(.L_x_2) ;  /* 0x0000000400888947 */ /* 0x000fee0003800000 */
[----:B------:R-:W-:Y:S01]  /*08a0*/  IMAD R21, R5, R34, R0 ;  /* 0x0000002205157224 */ /* 0x000fe200078e0200 */
[----:B------:R-:W-:Y:S01]  /*08b0*/  IADD3 R0, PT, PT, R16, R35, RZ ;  /* 0x0000002310007210 */ /* 0x000fe20007ffe0ff */
[----:B------:R-:W-:Y:S01]  /*08c0*/  VIADD R36, R30, 0x1 ;  /* 0x000000011e247836 */ /* 0x000fe20000000000 */
[----:B------:R-:W-:Y:S01]  /*08d0*/  LOP3.LUT R37, R26, 0x7ffffffc, RZ, 0xc0, !PT ;  /* 0x7ffffffc1a257812 */ /* 0x000fe200078ec0ff */
[----:B------:R-:W-:Y:S01]  /*08e0*/  IMAD R21, R6, R21, RZ ;  /* 0x0000001506157224 */ /* 0x000fe200078e02ff */
[----:B------:R-:W-:Y:S01]  /*08f0*/  ISETP.GE.AND P2, PT, R13, RZ, PT ;  /* 0x000000ff0d00720c */ /* 0x000fe20003f46270 */
[----:B------:R-:W-:Y:S02]  /*0900*/  IMAD R0, R3, R0, R17 ;  /* 0x0000000003007224 */ /* 0x000fe400078e0211 */
[----:B------:R-:W-:Y:S02]  /*0910*/  IMAD.MOV R37, RZ, RZ, -R37 ;  /* 0x000000ffff257224 */ /* 0x000fe400078e0a25 */
[----:B------:R-:W-:Y:S01]  /*0920*/  IMAD.IADD R38, R21, 0x1, R30 ;  /* 0x0000000115267824 */ /* 0x000fe200078e021e */
[----:B------:R-:W-:-:S07]  /*0930*/  IADD3 R39, PT, PT, R0, -0x1, RZ ;  /* 0xffffffff00277810 */ /* 0x000fce0007ffe0ff */
.L_x_11:
[----:B------:R-:W0:Y:S01]  /*0940*/  LDC.64 R22, c[0x0][0x390] ;  /* 0x0000e400ff167b82 */ /* 0x000e220000000a00 */
[----:B------:R-:W-:Y:S01]  /*0950*/  VIADD R37, R37, 0x4 ;  /* 0x0000000425257836 */ /* 0x000fe20000000000 */
[----:B------:R-:W-:Y:S01]  /*0960*/  BSSY.RECONVERGENT B0, `(.L_x_3) ;  /* 0x0000017000007945 */ /* 0x000fe20003800200 */
[----:B------:R-:W-:Y:S01]  /*0970*/  IMAD.U32 R20, RZ, RZ, UR4 ;  /* 0x00000004ff147e24 */ /* 0x000fe2000f8e00ff */
[----:B------:R-:W-:Y:S01]  /*0980*/  IADD3 R0, PT, PT, R36, -0x1, RZ ;  /* 0xffffffff24007810 */ /* 0x000fe20007ffe0ff */
[----:B------:R-:W-:Y:S01]  /*0990*/  IMAD.U32 R21, RZ, RZ, UR5 ;  /* 0x00000005ff157e24 */ /* 0x000fe2000f8e00ff */
[----:B------:R-:W-:Y:S01]  /*09a0*/  ISETP.NE.AND P3, PT, R37, RZ, PT ;  /* 0x000000ff2500720c */ /* 0x000fe20003f65270 */
[----:B------:R-:W-:-:S04]  /*09b0*/  IMAD.WIDE R20, R39, 0x4, R20 ;  /* 0x0000000427147825 */ /* 0x000fc800078e0214 */
[----:B0-----:R-:W-:Y:S01]  /*09c0*/  IMAD.WIDE R22, R38, 0x4, R22 ;  /* 0x0000000426167825 */ /* 0x001fe200078e0216 */
[----:B------:R-:W-:Y:S07]  /*09d0*/  @!P2 BRA `(.L_x_4) ;  /* 0x00000000003ca947 */ /* 0x000fee0003800000 */
[----:B------:R-:W0:Y:S02]  /*09e0*/  LDC.64 R24, c[0x0][0x380] ;  /* 0x0000e000ff187b82 */ /* 0x000e240000000a00 */
[----:B0-----:R-:W2:Y:S01]  /*09f0*/  LDG.E R40, desc[UR6][R24.64+0x24] ;  /* 0x0000240618287981 */ /* 0x001ea2000c1e1900 */
[----:B------:R-:W-:-:S04]  /*0a00*/  ISETP.GE.AND P0, PT, R33, -0x1, PT ;  /* 0xffffffff2100780c */ /* 0x000fc80003f06270 */
[----:B--2---:R-:W-:-:S13]  /*0a10*/  ISETP.GE.OR P0, PT, R13, R40, !P0 ;  /* 0x000000280d00720c */ /* 0x004fda0004706670 */
[----:B------:R-:W-:Y:S05]  /*0a20*/  @P0 BRA `(.L_x_4) ;  /* 0x0000000000280947 */ /* 0x000fea0003800000 */
[----:B------:R-:W2:Y:S01]  /*0a30*/  LDG.E R40, desc[UR6][R24.64+0x2c] ;  /* 0x00002c0618287981 */ /* 0x000ea2000c1e1900 */
[----:B------:R-:W-:-:S04]  /*0a40*/  ISETP.GE.AND P0, PT, R0, RZ, PT ;  /* 0x000000ff0000720c */ /* 0x000fc80003f06270 */
[----:B--2---:R-:W-:-:S13]  /*0a50*/  ISETP.GE.OR P0, PT, R31, R40, !P0 ;  /* 0x000000281f00720c */ /* 0x004fda0004706670 */
[----:B------:R-:W-:Y:S05]  /*0a60*/  @P0 BRA `(.L_x_4) ;  /* 0x0000000000180947 */ /* 0x000fea0003800000 */
[----:B------:R-:W2:Y:S02]  /*0a70*/  LDG.E R25, desc[UR6][R24.64+0x30] ;  /* 0x0000300618197981 */ /* 0x000ea4000c1e1900 */
[----:B--2---:R-:W-:-:S13]  /*0a80*/  ISETP.GE.AND P0, PT, R0, R25, PT ;  /* 0x000000190000720c */ /* 0x004fda0003f06270 */
[----:B------:R-:W-:Y:S05]  /*0a90*/  @P0 BRA `(.L_x_4) ;  /* 0x00000000000c0947 */ /* 0x000fea0003800000 */
[----:B------:R-:W2:Y:S04]  /*0aa0*/  LDG.E R24, desc[UR6][R20.64+0x4] ;  /* 0x0000040614187981 */ /* 0x000ea8000c1e1900 */
[----:B------:R-:W2:Y:S02]  /*0ab0*/  LDG.E R25, desc[UR6][R22.64] ;  /* 0x0000000616197981 */ /* 0x000ea4000c1e1900 */
[----:B--2---:R-:W-:-:S07]  /*0ac0*/  FFMA R15, R24, R25, R15 ;  /* 0x00000019180f7223 */ /* 0x004fce000000000f */
.L_x_4:
[----:B------:R-:W-:Y:S05]  /*0ad0*/  BSYNC.RECONVERGENT B0 ;  /* 0x0000000000007941 */ /* 0x000fea0003800200 */
.L_x_3:
[----:B------:R-:W-:Y:S04]  /*0ae0*/  BSSY.RECONVERGENT B0, `(.L_x_5) ;  /* 0x0000011000007945 */ /* 0x000fe80003800200 */
[----:B------:R-:W-:Y:S05]  /*0af0*/  @!P2 BRA `(.L_x_6) ;  /* 0x00000000003ca947 */ /* 0x000fea0003800000 */
[----:B------:R-:W0:Y:S02]  /*0b00*/  LDC.64 R24, c[0x0][0x380] ;  /* 0x0000e000ff187b82 */ /* 0x000e240000000a00 */
[----:B0-----:R-:W2:Y:S01]  /*0b10*/  LDG.E R40, desc[UR6][R24.64+0x24] ;  /* 0x0000240618287981 */ /* 0x001ea2000c1e1900 */
[----:B------:R-:W-:-:S04]  /*0b20*/  ISETP.GE.AND P0, PT, R33, -0x1, PT ;  /* 0xffffffff2100780c */ /* 0x000fc80003f06270 */
[----:B--2---:R-:W-:-:S13]  /*0b30*/  ISETP.GE.OR P0, PT, R13, R40, !P0 ;  /* 0x000000280d00720c */ /* 0x004fda0004706670 */
[----:B------:R-:W-:Y:S05]  /*0b40*/  @P0 BRA `(.L_x_6) ;  /* 0x0000000000280947 */ /* 0x000fea0003800000 */
[----:B------:R-:W2:Y:S01]  /*0b50*/  LDG.E R40, desc[UR6][R24.64+0x2c] ;  /* 0x00002c0618287981 */ /* 0x000ea2000c1e1900 */
[----:B------:R-:W-:-:S04]  /*0b60*/  ISETP.GE.AND P0, PT, R0, -0x1, PT ;  /* 0xffffffff0000780c */ /* 0x000fc80003f06270 */
        /* <DEDUP_REMOVED lines=8> */
.L_x_6:
[----:B------:R-:W-:Y:S05]  /*0bf0*/  BSYNC.RECONVERGENT B0 ;  /* 0x0000000000007941 */ /* 0x000fea0003800200 */
.L_x_5:
        /* <DEDUP_REMOVED lines=11> */
[----:B------:R-:W2:Y:S01]  /*0cb0*/  LDG.E R25, desc[UR6][R24.64+0x30] ;  /* 0x0000300618197981 */ /* 0x000ea2000c1e1900 */
[----:B------:R-:W-:-:S05]  /*0cc0*/  VIADD R40, R36, 0x1 ;  /* 0x0000000124287836 */ /* 0x000fca0000000000 */
[----:B--2---:R-:W-:-:S13]  /*0cd0*/  ISETP.GE.AND P0, PT, R40, R25, PT ;  /* 0x000000192800720c */ /* 0x004fda0003f06270 */
[----:B------:R-:W-:Y:S05]  /*0ce0*/  @P0 BRA `(.L_x_8) ;  /* 0x00000000000c0947 */ /* 0x000fea0003800000 */
[----:B------:R-:W2:Y:S04]  /*0cf0*/  LDG.E R24, desc[UR6][R20.64+-0x4] ;  /* 0xfffffc0614187981 */ /* 0x000ea8000c1e1900 */
[----:B------:R-:W2:Y:S02]  /*0d00*/  LDG.E R25, desc[UR6][R22.64+0x8] ;  /* 0x0000080616197981 */ /* 0x000ea4000c1e1900 */
[----:B--2---:R-:W-:-:S07]  /*0d10*/  FFMA R15, R24, R25, R15 ;  /* 0x00000019180f7223 */ /* 0x004fce000000000f */
.L_x_8:
[----:B------:R-:W-:Y:S05]  /*0d20*/  BSYNC.RECONVERGENT B0 ;  /* 0x0000000000007941 */ /* 0x000fea0003800200 */
.L_x_7:
        /* <DEDUP_REMOVED lines=18> */
.L_x_10:
[----:B------:R-:W-:Y:S05]  /*0e50*/  BSYNC.RECONVERGENT B0 ;  /* 0x0000000000007941 */ /* 0x000fea0003800200 */
.L_x_9:
[----:B------:R-:W-:Y:S01]  /*0e60*/  VIADD R39, R39, 0xfffffffc ;  /* 0xfffffffc27277836 */ /* 0x000fe20000000000 */
[----:B------:R-:W-:Y:S01]  /*0e70*/  IADD3 R36, PT, PT, R36, 0x4, RZ ;  /* 0x0000000424247810 */ /* 0x000fe20007ffe0ff */
[----:B------:R-:W-:Y:S01]  /*0e80*/  VIADD R38, R38, 0x4 ;  /* 0x0000000426267836 */ /* 0x000fe20000000000 */
[----:B------:R-:W-:Y:S06]  /*0e90*/  @P3 BRA `(.L_x_11) ;  /* 0xfffffff800a83947 */ /* 0x000fec000383ffff */
[----:B------:R-:W-:Y:S01]  /*0ea0*/  VIADD R25, R36, 0xffffffff ;  /* 0xffffffff24197836 */ /* 0x000fe20000000000 */
[----:B------:R-:W-:-:S07]  /*0eb0*/  LOP3.LUT R22, R26, 0x7ffffffc, RZ, 0xc0, !PT ;  /* 0x7ffffffc1a167812 */ /* 0x000fce00078ec0ff */
.L_x_2:
[----:B------:R-:W-:-:S13]  /*0ec0*/  LOP3.LUT P0, R0, R26, 0x3, RZ, 0xc0, !PT ;  /* 0x000000031a007812 */ /* 0x000fda000780c0ff */
[----:B------:R-:W-:Y:S05]  /*0ed0*/  @!P0 BRA `(.L_x_12) ;  /* 0x00000004003c8947 */ /* 0x000fea0003800000 */
[----:B------:R-:W0:Y:S01]  /*0ee0*/  LDC.64 R20, c[0x0][0x388] ;  /* 0x0000e200ff147b82 */ /* 0x000e220000000a00 */
[----:B------:R-:W-:Y:S01]  /*0ef0*/  ISETP.GE.AND P0, PT, R13, RZ, PT ;  /* 0x000000ff0d00720c */ /* 0x000fe20003f06270 */
[----:B------:R-:W-:Y:S01]  /*0f00*/  IMAD.IADD R23, R16, 0x1, R35 ;  /* 0x0000000110177824 */ /* 0x000fe200078e0223 */
[----:B------:R-:W-:Y:S01]  /*0f10*/  LOP3.LUT R22, RZ, R22, RZ, 0x33, !PT ;  /* 0x00000016ff167212 */ /* 0x000fe200078e33ff */
[----:B------:R-:W-:Y:S01]  /*0f20*/  BSSY.RECONVERGENT B0, `(.L_x_13) ;  /* 0x0000019000007945 */ /* 0x000fe20003800200 */
[----:B------:R-:W-:Y:S02]  /*0f30*/  IMAD R34, R5, R34, RZ ;  /* 0x0000002205227224 */ /* 0x000fe400078e02ff */
[----:B------:R-:W-:-:S05]  /*0f40*/  IADD3 R22, PT, PT, R17, R22, RZ ;  /* 0x0000001611167210 */ /* 0x000fca0007ffe0ff */
[----:B------:R-:W-:-:S04]  /*0f50*/  IMAD R23, R3, R23, R22 ;  /* 0x0000001703177224 */ /* 0x000fc800078e0216 */
[----:B0-----:R-:W-:Y:S01]  /*0f60*/  IMAD.WIDE R22, R23, 0x4, R20 ;  /* 0x0000000417167825 */ /* 0x001fe200078e0214 */
[----:B------:R-:W-:Y:S06]  /*0f70*/  @!P0 BRA `(.L_x_14) ;  /* 0x00000000004c8947 */ /* 0x000fec0003800000 */
        /* <DEDUP_REMOVED lines=12> */
[----:B------:R-:W0:Y:S01]  /*1040*/  LDC.64 R20, c[0x0][0x390] ;  /* 0x0000e400ff147b82 */ /* 0x000e220000000a00 */
[----:B------:R-:W-:-:S04]  /*1050*/  IMAD.IADD R24, R31, 0x1, R34 ;  /* 0x000000011f187824 */ /* 0x000fc800078e0222 */
[----:B------:R-:W-:Y:S02]  /*1060*/  IMAD R35, R6, R24, R25 ;  /* 0x0000001806237224 */ /* 0x000fe400078e0219 */
[----:B------:R-:W2:Y:S02]  /*1070*/  LDG.E R24, desc[UR6][R22.64] ;  /* 0x0000000616187981 */ /* 0x000ea4000c1e1900 */
[----:B0-----:R-:W-:-:S06]  /*1080*/  IMAD.WIDE R20, R35, 0x4, R20 ;  /* 0x0000000423147825 */ /* 0x001fcc00078e0214 */
[----:B------:R-:W2:Y:S02]  /*1090*/  LDG.E R20, desc[UR6][R20.64] ;  /* 0x0000000614147981 */ /* 0x000ea4000c1e1900 */
[----:B--2---:R-:W-:-:S07]  /*10a0*/  FFMA R15, R24, R20, R15 ;  /* 0x00000014180f7223 */ /* 0x004fce000000000f */
.L_x_14:
[----:B------:R-:W-:Y:S05]  /*10b0*/  BSYNC.RECONVERGENT B0 ;  /* 0x0000000000007941 */ /* 0x000fea0003800200 */
.L_x_13:
[----:B------:R-:W-:Y:S01]  /*10c0*/  ISETP.NE.AND P2, PT, R0, 0x1, PT ;  /* 0x000000010000780c */ /* 0x000fe20003f45270 */
[----:B------:R-:W-:-:S12]  /*10d0*/  BSSY.RECONVERGENT B0, `(.L_x_12) ;  /* 0x000002f000007945 */ /* 0x000fd80003800200 */
[----:B------:R-:W-:Y:S05]  /*10e0*/  @!P2 BRA `(.L_x_15) ;  /* 0x0000000000b4a947 */ /* 0x000fea0003800000 */
        /* <DEDUP_REMOVED lines=22> */
.L_x_17:
[----:B------:R-:W-:Y:S05]  /*1250*/  BSYNC.RECONVERGENT B1 ;  /* 0x0000000000017941 */ /* 0x000fea0003800200 */
.L_x_16:
[----:B------:R-:W-:-:S13]  /*1260*/  ISETP.EQ.OR P0, PT, R0, 0x2, !P0 ;  /* 0x000000020000780c */ /* 0x000fda0004702670 */
[----:B------:R-:W-:Y:S05]  /*1270*/  @P0 BRA `(.L_x_15) ;  /* 0x0000000000500947 */ /* 0x000fea0003800000 */
        /* <DEDUP_REMOVED lines=10> */
[----:B------:R-:W-:-:S04]  /*1320*/  IADD3 R0, PT, PT, R25, 0x2, RZ ;  /* 0x0000000219007810 */ /* 0x000fc80007ffe0ff */
[----:B--2---:R-:W-:-:S13]  /*1330*/  ISETP.GE.AND P0, PT, R0, R21, PT ;  /* 0x000000150000720c */ /* 0x004fda0003f06270 */
[----:B------:R-:W-:Y:S05]  /*1340*/  @P0 BRA `(.L_x_15) ;  /* 0x00000000001c0947 */ /* 0x000fea0003800000 */
[----:B------:R-:W0:Y:S01]  /*1350*/  LDC.64 R20, c[0x0][0x390] ;  /* 0x0000e400ff147b82 */ /* 0x000e220000000a00 */
[----:B------:R-:W-:Y:S01]  /*1360*/  IMAD.IADD R34, R31, 0x1, R34 ;  /* 0x000000011f227824 */ /* 0x000fe200078e0222 */
[----:B------:R-:W2:Y:S03]  /*1370*/  LDG.E R22, desc[UR6][R22.64+-0x8] ;  /* 0xfffff80616167981 */ /* 0x000ea6000c1e1900 */
[----:B------:R-:W-:-:S04]  /*1380*/  IMAD R25, R6, R34, R25 ;  /* 0x0000002206197224 */ /* 0x000fc800078e0219 */
[----:B0-----:R-:W-:-:S06]  /*1390*/  IMAD.WIDE R20, R25, 0x4, R20 ;  /* 0x0000000419147825 */ /* 0x001fcc00078e0214 */
[----:B------:R-:W2:Y:S02]  /*13a0*/  LDG.E R20, desc[UR6][R20.64+0x8] ;  /* 0x0000080614147981 */ /* 0x000ea4000c1e1900 */
[----:B--2---:R-:W-:-:S07]  /*13b0*/  FFMA R15, R22, R20, R15 ;  /* 0x00000014160f7223 */ /* 0x004fce000000000f */
.L_x_15:
[----:B------:R-:W-:Y:S05]  /*13c0*/  BSYNC.RECONVERGENT B0 ;  /* 0x0000000000007941 */ /* 0x000fea0003800200 */
.L_x_12:
[----:B------:R-:W-:Y:S01]  /*13d0*/  IADD3 R30, PT, PT, -R17, R30, R26 ;  /* 0x0000001e111e7210 */ /* 0x000fe20007ffe11a */
[----:B------:R-:W-:Y:S06]  /*13e0*/  @P1 BRA `(.L_x_18) ;  /* 0xfffffff000fc1947 */ /* 0x000fec000383ffff */
.L_x_1:
[----:B------:R-:W-:-:S05]  /*13f0*/  VIADD R19, R19, 0x1 ;  /* 0x0000000113137836 */ /* 0x000fca0000000000 */
[----:B------:R-:W-:-:S13]  /*1400*/  ISETP.NE.AND P0, PT, R19, R12, PT ;  /* 0x0000000c1300720c */ /* 0x000fda0003f05270 */
[----:B------:R-:W-:Y:S05]  /*1410*/  @P0 BRA `(.L_x_19) ;  /* 0xfffffff000d00947 */ /* 0x000fea000383ffff */
.L_x_0:
[----:B------:R-:W0:Y:S08]  /*1420*/  LDC.64 R12, c[0x0][0x398] ;  /* 0x0000e600ff0c7b82 */ /* 0x000e300000000a00 */
[----:B------:R-:W1:Y:S01]  /*1430*/  LDC.64 R16, c[0x0][0x380] ;  /* 0x0000e000ff107b82 */ /* 0x000e620000000a00 */
[----:B0-----:R-:W-:-:S05]  /*1440*/  IMAD.WIDE R12, R10, 0x4, R12 ;  /* 0x000000040a0c7825 */ /* 0x001fca00078e020c */
[----:B------:R0:W-:Y:S04]  /*1450*/  STG.E desc[UR6][R12.64], R15 ;  /* 0x0000000f0c007986 */ /* 0x0001e8000c101906 */
[----:B-1----:R-:W2:Y:S01]  /*1460*/  LDG.E R17, desc[UR6][R16.64+0x20] ;  /* 0x0000200610117981 */ /* 0x002ea2000c1e1900 */
[----:B------:R-:W1:Y:S01]  /*1470*/  LDCU UR8, c[0x0][0x360] ;  /* 0x00006c00ff0877ac */ /* 0x000e620008000800 */
[----:B------:R-:W1:Y:S02]  /*1480*/  LDC R19, c[0x0][0x370] ;  /* 0x0000dc00ff137b82 */ /* 0x000e640000000800 */
[----:B-1----:R-:W-:-:S05]  /*1490*/  IMAD R10, R19, UR8, R10 ;  /* 0x00000008130a7c24 */ /* 0x002fca000f8e020a */
[----:B--2---:R-:W-:-:S13]  /*14a0*/  ISETP.GE.AND P0, PT, R10, R17, PT ;  /* 0x000000110a00720c */ /* 0x004fda0003f06270 */
[----:B0-----:R-:W-:Y:S05]  /*14b0*/  @!P0 BRA `(.L_x_20) ;  /* 0xffffffec00308947 */ /* 0x001fea000383ffff */
[----:B------:R-:W-:Y:S05]  /*14c0*/  EXIT ;  /* 0x000000000000794d */ /* 0x000fea0003800000 */
.L_x_21:
[----:B------:R-:W-:-:S00]  /*14d0*/  BRA `(.L_x_21) ;  /* 0xfffffffc00fc7947 */ /* 0x000fc0000383ffff */
[----:B------:R-:W-:-:S00]  /*14e0*/  NOP ;  /* 0x0000000000007918 */ /* 0x000fc00000000000 */
        /* <DEDUP_REMOVED lines=9> */
.L_x_44:


//--------------------- .text.weights_gradients   --------------------------
	.section	.text.weights_gradients,"ax",@progbits
	.align	128
        .global         weights_gradients
        .type           weights_gradients,@function
        .size           weights_gradients,(.L_x_45 - weights_gradients)
        .other          weights_gradients,@"STO_CUDA_ENTRY STV_DEFAULT"
weights_gradients:
.text.weights_gradients:
[----:B------:R-:W-:Y:S08]  /*0000*/  LDC R1, c[0x0][0x37c] ;  /* 0x0000df00ff017b82 */ /* 0x000ff00000000800 */
[----:B------:R-:W0:Y:S01]  /*0010*/  LDC.64 R12, c[0x0][0x380] ;  /* 0x0000e000ff0c7b82 */ /* 0x000e220000000a00 */
[----:B------:R-:W0:Y:S02]  /*0020*/  LDCU.64 UR10, c[0x0][0x358] ;  /* 0x00006b00ff0a77ac */ /* 0x000e240008000a00 */
[----:B0-----:R-:W2:Y:S04]  /*0030*/  LDG.E R5, desc[UR10][R12.64+0x24] ;  /* 0x0000240a0c057981 */ /* 0x001ea8000c1e1900 */
[----:B------:R-:W2:Y:S04]  /*0040*/  LDG.E R0, desc[UR10][R12.64+0x2c] ;  /* 0x00002c0a0c007981 */ /* 0x000ea8000c1e1900 */
[----:B------:R-:W3:Y:S01]  /*0050*/  LDG.E R3, desc[UR10][R12.64+0x30] ;  /* 0x0000300a0c037981 */ /* 0x000ee2000c1e1900 */
[----:B------:R-:W0:Y:S01]  /*0060*/  S2UR UR5, SR_CgaCtaId ;  /* 0x00000000000579c3 */ /* 0x000e220000008800 */
[----:B------:R-:W-:Y:S01]  /*0070*/  UMOV UR4, 0x400 ;  /* 0x0000040000047882 */ /* 0x000fe20000000000 */
[----:B------:R-:W-:Y:S01]  /*0080*/  BSSY.RECONVERGENT B0, `(.L_x_22) ;  /* 0x00000b6000007945 */ /* 0x000fe20003800200 */
[----:B------:R-:W1:Y:S01]  /*0090*/  S2R R24, SR_TID.X ;  /* 0x0000000000187919 */ /* 0x000e620000002100 */
[----:B0-----:R-:W-:-:S06]  /*00a0*/  ULEA UR5, UR5, UR4, 0x18 ;  /* 0x0000000405057291 */ /* 0x001fcc000f8ec0ff */
[----:B-1----:R-:W-:-:S05]  /*00b0*/  LEA R4, R24, UR5, 0x2 ;  /* 0x0000000518047c11 */ /* 0x002fca000f8e10ff */
[----:B------:R0:W-:Y:S01]  /*00c0*/  STS [R4], RZ ;  /* 0x000000ff04007388 */ /* 0x0001e20000000800 */
[----:B--2---:R-:W-:-:S04]  /*00d0*/  IMAD R2, R5, R0, RZ ;  /* 0x0000000005027224 */ /* 0x004fc800078e02ff */
[----:B---3--:R-:W-:-:S05]  /*00e0*/  IMAD R2, R2, R3, RZ ;  /* 0x0000000302027224 */ /* 0x008fca00078e02ff */
[----:B------:R-:W-:-:S13]  /*00f0*/  ISETP.GE.AND P0, PT, R24, R2, PT ;  /* 0x000000021800720c */ /* 0x000fda0003f06270 */
[----:B0-----:R-:W-:Y:S05]  /*0100*/  @P0 BRA `(.L_x_23) ;  /* 0x0000000800b40947 */ /* 0x001fea0003800000 */
[----:B------:R-:W2:Y:S04]  /*0110*/  LDG.E R15, desc[UR10][R12.64+0x3c] ;  /* 0x00003c0a0c0f7981 */ /* 0x000ea8000c1e1900 */
[----:B------:R-:W2:Y:S04]  /*0120*/  LDG.E R23, desc[UR10][R12.64+0x40] ;  /* 0x0000400a0c177981 */ /* 0x000ea8000c1e1900 */
[----:B------:R-:W3:Y:S04]  /*0130*/  LDG.E R14, desc[UR10][R12.64+0x38] ;  /* 0x0000380a0c0e7981 */ /* 0x000ee8000c1e1900 */
[----:B------:R-:W4:Y:S01]  /*0140*/  LDG.E R4, desc[UR10][R12.64+0x28] ;  /* 0x0000280a0c047981 */ /* 0x000f22000c1e1900 */
[----:B------:R-:W0:Y:S03]  /*0150*/  S2UR UR4, SR_CTAID.X ;  /* 0x00000000000479c3 */ /* 0x000e260000002500 */
[----:B------:R-:W5:Y:S04]  /*0160*/  LDG.E R5, desc[UR10][R12.64+0xc] ;  /* 0x00000c0a0c057981 */ /* 0x000f68000c1e1900 */
[----:B------:R-:W5:Y:S04]  /*0170*/  LDG.E R6, desc[UR10][R12.64+0x10] ;  /* 0x0000100a0c067981 */ /* 0x000f68000c1e1900 */
[----:B------:R-:W5:Y:S04]  /*0180*/  LDG.E R7, desc[UR10][R12.64+0x14] ;  /* 0x0000140a0c077981 */ /* 0x000f68000c1e1900 */
[----:B------:R-:W5:Y:S04]  /*0190*/  LDG.E R8, desc[UR10][R12.64+0x18] ;  /* 0x0000180a0c087981 */ /* 0x000f68000c1e1900 */
[----:B------:R1:W5:Y:S01]  /*01a0*/  LDG.E R9, desc[UR10][R12.64+0x1c] ;  /* 0x00001c0a0c097981 */ /* 0x000362000c1e1900 */
[----:B------:R-:W-:Y:S01]  /*01b0*/  BSSY.RECONVERGENT B1, `(.L_x_24) ;  /* 0x000009f000017945 */ /* 0x000fe20003800200 */
[----:B--2---:R-:W-:Y:S01]  /*01c0*/  IMAD R19, R15, R23, RZ ;  /* 0x000000170f137224 */ /* 0x004fe200078e02ff */
[----:B------:R-:W-:-:S03]  /*01d0*/  ISETP.NE.U32.AND P5, PT, R23, RZ, PT ;  /* 0x000000ff1700720c */ /* 0x000fc60003fa5070 */
[C---:B---3--:R-:W-:Y:S01]  /*01e0*/  IMAD R17, R14.reuse, R19, RZ ;  /* 0x000000130e117224 */ /* 0x048fe200078e02ff */
[----:B-1----:R-:W1:Y:S01]  /*01f0*/  I2F.U32.RP R13, R19 ;  /* 0x00000013000d7306 */ /* 0x002e620000209000 */
[----:B------:R-:W-:Y:S01]  /*0200*/  IMAD R20, R14, R15, RZ ;  /* 0x0000000f0e147224 */ /* 0x000fe200078e02ff */
[----:B------:R-:W-:Y:S02]  /*0210*/  ISETP.NE.U32.AND P2, PT, R19, RZ, PT ;  /* 0x000000ff1300720c */ /* 0x000fe40003f45070 */
[----:B------:R-:W-:Y:S01]  /*0220*/  IADD3 R21, PT, PT, RZ, -R17, RZ ;  /* 0x80000011ff157210 */ /* 0x000fe20007ffe0ff */
[----:B------:R-:W-:Y:S01]  /*0230*/  IMAD R20, R20, R23, RZ ;  /* 0x0000001714147224 */ /* 0x000fe200078e02ff */
[----:B------:R-:W-:Y:S02]  /*0240*/  ISETP.NE.U32.AND P1, PT, R17, RZ, PT ;  /* 0x000000ff1100720c */ /* 0x000fe40003f25070 */
[----:B------:R-:W2:Y:S08]  /*0250*/  I2F.U32.RP R16, R17 ;  /* 0x0000001100107306 */ /* 0x000eb00000209000 */
[----:B-1----:R-:W-:Y:S08]  /*0260*/  MUFU.RCP R13, R13 ;  /* 0x0000000d000d7308 */ /* 0x002ff00000001000 */
[----:B--2---:R-:W1:Y:S02]  /*0270*/  MUFU.RCP R16, R16 ;  /* 0x0000001000107308 */ /* 0x004e640000001000 */
[----:B-1----:R-:W-:-:S06]  /*0280*/  IADD3 R10, PT, PT, R16, 0xffffffe, RZ ;  /* 0x0ffffffe100a7810 */ /* 0x002fcc0007ffe0ff */
[----:B------:R1:W2:Y:S02]  /*0290*/  F2I.FTZ.U32.TRUNC.NTZ R11, R10 ;  /* 0x0000000a000b7305 */ /* 0x0002a4000021f000 */
[----:B-1----:R-:W-:Y:S02]  /*02a0*/  HFMA2 R10, -RZ, RZ, 0, 0 ;  /* 0x00000000ff0a7431 */ /* 0x002fe400000001ff */
[----:B--2---:R-:W-:-:S04]  /*02b0*/  IMAD R21, R21, R11, RZ ;  /* 0x0000000b15157224 */ /* 0x004fc800078e02ff */
[----:B------:R-:W-:Y:S01]  /*02c0*/  IMAD.HI.U32 R11, R11, R21, R10 ;  /* 0x000000150b0b7227 */ /* 0x000fe200078e000a */
[----:B------:R-:W-:-:S03]  /*02d0*/  IADD3 R21, PT, PT, RZ, -R19, RZ ;  /* 0x80000013ff157210 */ /* 0x000fc60007ffe0ff */
[----:B------:R-:W-:Y:S02]  /*02e0*/  VIADD R10, R13, 0xffffffe ;  /* 0x0ffffffe0d0a7836 */ /* 0x000fe40000000000 */
[----:B0-----:R-:W-:Y:S01]  /*02f0*/  IMAD.HI.U32 R11, R11, UR4, RZ ;  /* 0x000000040b0b7c27 */ /* 0x001fe2000f8e00ff */
[----:B------:R-:W0:Y:S04]  /*0300*/  I2F.U32.RP R13, R20 ;  /* 0x00000014000d7306 */ /* 0x000e280000209000 */
[----:B------:R-:W-:-:S04]  /*0310*/  IADD3 R12, PT, PT, -R11, RZ, RZ ;  /* 0x000000ff0b0c7210 */ /* 0x000fc80007ffe1ff */
[----:B------:R1:W2:Y:S01]  /*0320*/  F2I.FTZ.U32.TRUNC.NTZ R11, R10 ;  /* 0x0000000a000b7305 */ /* 0x0002a2000021f000 */
[----:B------:R-:W-:-:S05]  /*0330*/  IMAD R12, R17, R12, UR4 ;  /* 0x00000004110c7e24 */ /* 0x000fca000f8e020c */
[----:B------:R-:W-:Y:S02]  /*0340*/  ISETP.GE.U32.AND P0, PT, R12, R17, PT ;  /* 0x000000110c00720c */ /* 0x000fe40003f06070 */
[----:B0-----:R-:W0:Y:S01]  /*0350*/  MUFU.RCP R13, R13 ;  /* 0x0000000d000d7308 */ /* 0x001e220000001000 */
[----:B-1----:R-:W-:Y:S01]  /*0360*/  MOV R10, RZ ;  /* 0x000000ff000a7202 */ /* 0x002fe20000000f00 */
[----:B--2---:R-:W-:-:S09]  /*0370*/  IMAD R21, R21, R11, RZ ;  /* 0x0000000b15157224 */ /* 0x004fd200078e02ff */
[----:B------:R-:W-:Y:S01]  /*0380*/  @P0 IADD3 R12, PT, PT, -R17, R12, RZ ;  /* 0x0000000c110c0210 */ /* 0x000fe20007ffe1ff */
[----:B------:R-:W-:-:S03]  /*0390*/  IMAD.HI.U32 R11, R11, R21, R10 ;  /* 0x000000150b0b7227 */ /* 0x000fc600078e000a */
[----:B------:R-:W-:Y:S01]  /*03a0*/  ISETP.GE.U32.AND P0, PT, R12, R17, PT ;  /* 0x000000110c00720c */ /* 0x000fe20003f06070 */
[----:B------:R-:W-:Y:S01]  /*03b0*/  IMAD.MOV R21, RZ, RZ, -R23 ;  /* 0x000000ffff157224 */ /* 0x000fe200078e0a17 */
[----:B0-----:R-:W-:Y:S02]  /*03c0*/  IADD3 R16, PT, PT, R13, 0xffffffe, RZ ;  /* 0x0ffffffe0d107810 */ /* 0x001fe40007ffe0ff */
[----:B------:R-:W-:-:S09]  /*03d0*/  IADD3 R13, PT, PT, RZ, -R20, RZ ;  /* 0x80000014ff0d7210 */ /* 0x000fd20007ffe0ff */
[----:B------:R-:W-:Y:S02]  /*03e0*/  @P0 IADD3 R12, PT, PT, -R17, R12, RZ ;  /* 0x0000000c110c0210 */ /* 0x000fe40007ffe1ff */
[----:B------:R-:W-:Y:S02]  /*03f0*/  @!P1 LOP3.LUT R12, RZ, R17, RZ, 0x33, !PT ;  /* 0x00000011ff0c9212 */ /* 0x000fe400078e33ff */
[----:B------:R-:W0:Y:S02]  /*0400*/  I2F.U32.RP R17, R23 ;  /* 0x0000001700117306 */ /* 0x000e240000209000 */
[----:B------:R-:W-:Y:S01]  /*0410*/  IADD3 R22, PT, PT, -R12, UR4, RZ ;  /* 0x000000040c167c10 */ /* 0x000fe2000fffe1ff */
[----:B------:R-:W-:-:S04]  /*0420*/  IMAD.HI.U32 R10, R11, R12, RZ ;  /* 0x0000000c0b0a7227 */ /* 0x000fc800078e00ff */
[----:B------:R-:W-:Y:S02]  /*0430*/  IMAD.MOV R14, RZ, RZ, -R10 ;  /* 0x000000ffff0e7224 */ /* 0x000fe400078e0a0a */
[----:B------:R-:W-:Y:S02]  /*0440*/  IMAD R11, R0, R3, RZ ;  /* 0x00000003000b7224 */ /* 0x000fe400078e02ff */
[----:B------:R-:W-:Y:S02]  /*0450*/  IMAD R14, R19, R14, R12 ;  /* 0x0000000e130e7224 */ /* 0x000fe400078e020c */
[----:B----4-:R-:W-:Y:S01]  /*0460*/  IMAD R11, R11, R4, RZ ;  /* 0x000000040b0b7224 */ /* 0x010fe200078e02ff */
[----:B0-----:R-:W0:Y:S02]  /*0470*/  MUFU.RCP R17, R17 ;  /* 0x0000001100117308 */ /* 0x001e240000001000 */
[----:B------:R-:W-:-:S13]  /*0480*/  ISETP.GE.U32.AND P0, PT, R14, R19, PT ;  /* 0x000000130e00720c */ /* 0x000fda0003f06070 */
[----:B------:R-:W-:Y:S02]  /*0490*/  @P0 IADD3 R14, PT, PT, -R19, R14, RZ ;  /* 0x0000000e130e0210 */ /* 0x000fe40007ffe1ff */
[----:B------:R-:W-:Y:S02]  /*04a0*/  @P0 IADD3 R10, PT, PT, R10, 0x1, RZ ;  /* 0x000000010a0a0810 */ /* 0x000fe40007ffe0ff */
[----:B0-----:R-:W-:Y:S02]  /*04b0*/  IADD3 R15, PT, PT, R17, 0xffffffe, RZ ;  /* 0x0ffffffe110f7810 */ /* 0x001fe40007ffe0ff */
[----:B------:R-:W-:Y:S01]  /*04c0*/  ISETP.GE.U32.AND P1, PT, R14, R19, PT ;  /* 0x000000130e00720c */ /* 0x000fe20003f26070 */
[----:B------:R0:W1:Y:S01]  /*04d0*/  F2I.FTZ.U32.TRUNC.NTZ R17, R16 ;  /* 0x0000001000117305 */ /* 0x000062000021f000 */
[----:B------:R-:W-:-:S04]  /*04e0*/  IABS R14, R11 ;  /* 0x0000000b000e7213 */ /* 0x000fc80000000000 */
[----:B------:R-:W-:Y:S01]  /*04f0*/  MOV R12, R14 ;  /* 0x0000000e000c7202 */ /* 0x000fe20000000f00 */
[----:B------:R-:W-:Y:S02]  /*0500*/  HFMA2 R14, -RZ, RZ, 0, 0 ;  /* 0x00000000ff0e7431 */ /* 0x000fe400000001ff */
[----:B------:R-:W2:Y:S01]  /*0510*/  F2I.FTZ.U32.TRUNC.NTZ R15, R15 ;  /* 0x0000000f000f7305 */ /* 0x000ea2000021f000 */
[----:B0-----:R-:W-:-:S03]  /*0520*/  IMAD.MOV.U32 R16, RZ, RZ, RZ ;  /* 0x000000ffff107224 */ /* 0x001fc600078e00ff */
[----:B------:R-:W-:Y:S02]  /*0530*/  @P1 IADD3 R10, PT, PT, R10, 0x1, RZ ;  /* 0x000000010a0a1810 */ /* 0x000fe40007ffe0ff */
[----:B------:R-:W-:Y:S01]  /*0540*/  @!P2 LOP3.LUT R10, RZ, R19, RZ, 0x33, !PT ;  /* 0x00000013ff0aa212 */ /* 0x000fe200078e33ff */
[----:B-1----:R-:W-:Y:S01]  /*0550*/  IMAD R13, R13, R17, RZ ;  /* 0x000000110d0d7224 */ /* 0x002fe200078e02ff */
[----:B------:R-:W-:-:S03]  /*0560*/  ISETP.NE.U32.AND P2, PT, R20, RZ, PT ;  /* 0x000000ff1400720c */ /* 0x000fc60003f45070 */
[----:B------:R-:W-:Y:S02]  /*0570*/  IMAD R22, R19, R10, R22 ;  /* 0x0000000a13167224 */ /* 0x000fe400078e0216 */
[----:B------:R-:W0:Y:S01]  /*0580*/  I2F.RP R19, R12 ;  /* 0x0000000c00137306 */ /* 0x000e220000209400 */
[----:B------:R-:W-:-:S04]  /*0590*/  IMAD.HI.U32 R13, R17, R13, R16 ;  /* 0x0000000d110d7227 */ /* 0x000fc800078e0010 */
[----:B--2---:R-:W-:Y:S02]  /*05a0*/  IMAD R21, R21, R15, RZ ;  /* 0x0000000f15157224 */ /* 0x004fe400078e02ff */
[----:B------:R-:W-:-:S04]  /*05b0*/  IMAD.HI.U32 R13, R13, UR4, RZ ;  /* 0x000000040d0d7c27 */ /* 0x000fc8000f8e00ff */
[----:B------:R-:W-:Y:S01]  /*05c0*/  IMAD.HI.U32 R15, R15, R21, R14 ;  /* 0x000000150f0f7227 */ /* 0x000fe200078e000e */
[----:B------:R-:W-:Y:S01]  /*05d0*/  IADD3 R14, PT, PT, -R22, UR4, RZ ;  /* 0x00000004160e7c10 */ /* 0x000fe2000fffe1ff */
[----:B0-----:R-:W0:Y:S04]  /*05e0*/  MUFU.RCP R19, R19 ;  /* 0x0000001300137308 */ /* 0x001e280000001000 */
[----:B------:R-:W-:Y:S01]  /*05f0*/  IMAD.HI.U32 R18, R15, R14, RZ ;  /* 0x0000000e0f127227 */ /* 0x000fe200078e00ff */
[----:B------:R-:W-:-:S04]  /*0600*/  IADD3 R15, PT, PT, -R13, RZ, RZ ;  /* 0x000000ff0d0f7210 */ /* 0x000fc80007ffe1ff */
[----:B------:R-:W-:Y:S01]  /*0610*/  IADD3 R16, PT, PT, -R18, RZ, RZ ;  /* 0x000000ff12107210 */ /* 0x000fe20007ffe1ff */
[----:B------:R-:W-:-:S04]  /*0620*/  IMAD R15, R20, R15, UR4 ;  /* 0x00000004140f7e24 */ /* 0x000fc8000f8e020f */
[----:B------:R-:W-:Y:S01]  /*0630*/  IMAD R14, R23, R16, R14 ;  /* 0x00000010170e7224 */ /* 0x000fe200078e020e */
[----:B------:R-:W-:-:S04]  /*0640*/  ISETP.GE.U32.AND P0, PT, R15, R20, PT ;  /* 0x000000140f00720c */ /* 0x000fc80003f06070 */
[----:B------:R-:W-:Y:S02]  /*0650*/  ISETP.GE.U32.AND P3, PT, R14, R23, PT ;  /* 0x000000170e00720c */ /* 0x000fe40003f66070 */
[----:B0-----:R-:W-:Y:S02]  /*0660*/  IADD3 R21, PT, PT, R19, 0xffffffe, RZ ;  /* 0x0ffffffe13157810 */ /* 0x001fe40007ffe0ff */
[----:B------:R-:W0:Y:S04]  /*0670*/  LDC R19, c[0x0][0x360] ;  /* 0x0000d800ff137b82 */ /* 0x000e280000000800 */
[----:B------:R-:W1:Y:S01]  /*0680*/  F2I.FTZ.U32.TRUNC.NTZ R21, R21 ;  /* 0x0000001500157305 */ /* 0x000e62000021f000 */
[----:B------:R-:W-:Y:S01]  /*0690*/  @P0 IMAD.IADD R15, R15, 0x1, -R20 ;  /* 0x000000010f0f0824 */ /* 0x000fe200078e0a14 */
[----:B------:R-:W-:-:S02]  /*06a0*/  @P0 IADD3 R13, PT, PT, R13, 0x1, RZ ;  /* 0x000000010d0d0810 */ /* 0x000fc40007ffe0ff */
[----:B------:R-:W-:Y:S02]  /*06b0*/  ISETP.NE.AND P0, PT, R3, RZ, PT ;  /* 0x000000ff0300720c */ /* 0x000fe40003f05270 */
[----:B------:R-:W-:Y:S02]  /*06c0*/  @P3 IADD3 R14, PT, PT, -R23, R14, RZ ;  /* 0x0000000e170e3210 */ /* 0x000fe40007ffe1ff */
[----:B------:R-:W-:Y:S02]  /*06d0*/  ISETP.GE.U32.AND P1, PT, R15, R20, PT ;  /* 0x000000140f00720c */ /* 0x000fe40003f26070 */
[----:B------:R-:W-:Y:S02]  /*06e0*/  ISETP.GE.U32.AND P4, PT, R14, R23, PT ;  /* 0x000000170e00720c */ /* 0x000fe40003f86070 */
[----:B------:R-:W-:Y:S02]  /*06f0*/  @P3 IADD3 R18, PT, PT, R18, 0x1, RZ ;  /* 0x0000000112123810 */ /* 0x000fe40007ffe0ff */
[----:B-1----:R-:W-:-:S05]  /*0700*/  IADD3 R15, PT, PT, RZ, -R21, RZ ;  /* 0x80000015ff0f7210 */ /* 0x002fca0007ffe0ff */
[----:B------:R-:W-:Y:S02]  /*0710*/  IMAD R15, R15, R12, RZ ;  /* 0x0000000c0f0f7224 */ /* 0x000fe400078e02ff */
[----:B------:R-:W-:Y:S02]  /*0720*/  @P1 VIADD R13, R13, 0x1 ;  /* 0x000000010d0d1836 */ /* 0x000fe40000000000 */
[----:B------:R-:W-:Y:S02]  /*0730*/  @P4 IADD3 R18, PT, PT, R18, 0x1, RZ ;  /* 0x0000000112124810 */ /* 0x000fe40007ffe0ff */
[----:B------:R-:W-:Y:S02]  /*0740*/  @!P5 LOP3.LUT R18, RZ, R23, RZ, 0x33, !PT ;  /* 0x00000017ff12d212 */ /* 0x000fe400078e33ff */
[----:B------:R-:W-:Y:S02]  /*0750*/  @!P2 LOP3.LUT R13, RZ, R20, RZ, 0x33, !PT ;  /* 0x00000014ff0da212 */ /* 0x000fe400078e33ff */
[----:B------:R-:W-:Y:S01]  /*0760*/  MOV R20, RZ ;  /* 0x000000ff00147202 */ /* 0x000fe20000000f00 */
[----:B------:R-:W-:Y:S01]  /*0770*/  IMAD R23, R23, R18, R22 ;  /* 0x0000001217177224 */ /* 0x000fe200078e0216 */
[----:B------:R-:W-:-:S03]  /*0780*/  LOP3.LUT R22, RZ, R3, RZ, 0x33, !PT ;  /* 0x00000003ff167212 */ /* 0x000fc600078e33ff */
[----:B------:R-:W-:-:S04]  /*0790*/  IMAD.HI.U32 R20, R21, R15, R20 ;  /* 0x0000000f15147227 */ /* 0x000fc800078e0014 */
[----:B------:R-:W-:Y:S01]  /*07a0*/  HFMA2 R21, -RZ, RZ, 0, 0 ;  /* 0x00000000ff157431 */ /* 0x000fe200000001ff */
[----:B------:R-:W-:-:S07]  /*07b0*/  IADD3 R23, PT, PT, -R23, UR4, RZ ;  /* 0x0000000417177c10 */ /* 0x000fce000fffe1ff */
.L_x_25:
[----:B------:R-:W-:Y:S02]  /*07c0*/  IABS R16, R3 ;  /* 0x0000000300107213 */ /* 0x000fe40000000000 */
[----:B------:R-:W-:Y:S02]  /*07d0*/  IABS R14, R11 ;  /* 0x0000000b000e7213 */ /* 0x000fe40000000000 */
[----:B------:R-:W1:Y:S01]  /*07e0*/  I2F.RP R26, R16 ;  /* 0x00000010001a7306 */ /* 0x000e620000209400 */
[----:B------:R-:W-:Y:S02]  /*07f0*/  IABS R25, R24 ;  /* 0x0000001800197213 */ /* 0x000fe40000000000 */
[----:B------:R-:W-:-:S03]  /*0800*/  IADD3 R14, PT, PT, RZ, -R14, RZ ;  /* 0x8000000eff0e7210 */ /* 0x000fc60007ffe0ff */
[----:B------:R-:W-:-:S04]  /*0810*/  IMAD.HI.U32 R17, R20, R25, RZ ;  /* 0x0000001914117227 */ /* 0x000fc800078e00ff */
[----:B------:R-:W-:Y:S01]  /*0820*/  IMAD R25, R17, R14, R25 ;  /* 0x0000000e11197224 */ /* 0x000fe200078e0219 */
[----:B-1----:R-:W1:Y:S04]  /*0830*/  MUFU.RCP R26, R26 ;  /* 0x0000001a001a7308 */ /* 0x002e680000001000 */
[----:B------:R-:W-:-:S13]  /*0840*/  ISETP.GT.U32.AND P2, PT, R12, R25, PT ;  /* 0x000000190c00720c */ /* 0x000fda0003f44070 */
[----:B------:R-:W-:Y:S02]  /*0850*/  @!P2 IADD3 R17, PT, PT, R17, 0x1, RZ ;  /* 0x000000011111a810 */ /* 0x000fe40007ffe0ff */
[----:B-1----:R-:W-:Y:S02]  /*0860*/  IADD3 R14, PT, PT, R26, 0xffffffe, RZ ;  /* 0x0ffffffe1a0e7810 */ /* 0x002fe40007ffe0ff */
[----:B------:R-:W-:Y:S02]  /*0870*/  IABS R26, R11 ;  /* 0x0000000b001a7213 */ /* 0x000fe40000000000 */
[----:B------:R1:W2:Y:S03]  /*0880*/  F2I.FTZ.U32.TRUNC.NTZ R15, R14 ;  /* 0x0000000e000f7305 */ /* 0x0002a6000021f000 */
[----:B------:R-:W-:Y:S01]  /*0890*/  @!P2 IMAD.IADD R25, R25, 0x1, -R26 ;  /* 0x000000011919a824 */ /* 0x000fe200078e0a1a */
[----:B------:R-:W-:-:S04]  /*08a0*/  ISETP.NE.AND P2, PT, R11, RZ, PT ;  /* 0x000000ff0b00720c */ /* 0x000fc80003f45270 */
[----:B------:R-:W-:Y:S02]  /*08b0*/  ISETP.GE.U32.AND P1, PT, R25, R12, PT ;  /* 0x0000000c1900720c */ /* 0x000fe40003f26070 */
[----:B-1----:R-:W-:Y:S02]  /*08c0*/  MOV R14, RZ ;  /* 0x000000ff000e7202 */ /* 0x002fe40000000f00 */
[----:B--2---:R-:W-:-:S05]  /*08d0*/  IADD3 R27, PT, PT, RZ, -R15, RZ ;  /* 0x8000000fff1b7210 */ /* 0x004fca0007ffe0ff */
[----:B------:R-:W-:-:S04]  /*08e0*/  IMAD R25, R27, R16, RZ ;  /* 0x000000101b197224 */ /* 0x000fc800078e02ff */
[----:B------:R-:W-:Y:S01]  /*08f0*/  @P1 IADD3 R17, PT, PT, R17, 0x1, RZ ;  /* 0x0000000111111810 */ /* 0x000fe20007ffe0ff */
[----:B------:R-:W-:Y:S01]  /*0900*/  IMAD.HI.U32 R25, R15, R25, R14 ;  /* 0x000000190f197227 */ /* 0x000fe200078e000e */
[----:B------:R-:W-:-:S04]  /*0910*/  LOP3.LUT R14, R24, R11, RZ, 0x3c, !PT ;  /* 0x0000000b180e7212 */ /* 0x000fc800078e3cff */
[----:B------:R-:W-:Y:S01]  /*0920*/  ISETP.GE.AND P3, PT, R14, RZ, PT ;  /* 0x000000ff0e00720c */ /* 0x000fe20003f66270 */
[----:B------:R-:W-:-:S12]  /*0930*/  IMAD.MOV.U32 R14, RZ, RZ, R17 ;  /* 0x000000ffff0e7224 */ /* 0x000fd800078e0011 */
[----:B------:R-:W-:Y:S02]  /*0940*/  @!P3 IADD3 R14, PT, PT, -R14, RZ, RZ ;  /* 0x000000ff0e0eb210 */ /* 0x000fe40007ffe1ff */
[----:B------:R-:W-:-:S05]  /*0950*/  @!P2 LOP3.LUT R14, RZ, R11, RZ, 0x33, !PT ;  /* 0x0000000bff0ea212 */ /* 0x000fca00078e33ff */
[----:B------:R-:W-:-:S05]  /*0960*/  IMAD R15, R11, R14, RZ ;  /* 0x0000000e0b0f7224 */ /* 0x000fca00078e02ff */
[----:B------:R-:W-:-:S04]  /*0970*/  IADD3 R26, PT, PT, -R15, R24, RZ ;  /* 0x000000180f1a7210 */ /* 0x000fc80007ffe1ff */
[-C--:B------:R-:W-:Y:S02]  /*0980*/  LOP3.LUT R17, R26, R3.reuse, RZ, 0x3c, !PT ;  /* 0x000000031a117212 */ /* 0x080fe400078e3cff */
[----:B------:R-:W-:Y:S02]  /*0990*/  IABS R26, R26 ;  /* 0x0000001a001a7213 */ /* 0x000fe40000000000 */
[----:B------:R-:W-:Y:S02]  /*09a0*/  ISETP.GE.AND P3, PT, R17, RZ, PT ;  /* 0x000000ff1100720c */ /* 0x000fe40003f66270 */
[----:B------:R-:W-:Y:S01]  /*09b0*/  IABS R17, R3 ;  /* 0x0000000300117213 */ /* 0x000fe20000000000 */
[----:B------:R-:W-:-:S03]  /*09c0*/  IMAD.HI.U32 R25, R25, R26, RZ ;  /* 0x0000001a19197227 */ /* 0x000fc600078e00ff */
[----:B------:R-:W-:-:S05]  /*09d0*/  IADD3 R17, PT, PT, RZ, -R17, RZ ;  /* 0x80000011ff117210 */ /* 0x000fca0007ffe0ff */
[----:B------:R-:W-:-:S05]  /*09e0*/  IMAD R17, R25, R17, R26 ;  /* 0x0000001119117224 */ /* 0x000fca00078e021a */
[----:B------:R-:W-:-:S13]  /*09f0*/  ISETP.GT.U32.AND P2, PT, R16, R17, PT ;  /* 0x000000111000720c */ /* 0x000fda0003f44070 */
[-C--:B------:R-:W-:Y:S02]  /*0a00*/  @!P2 IADD3 R17, PT, PT, R17, -R16.reuse, RZ ;  /* 0x800000101111a210 */ /* 0x080fe40007ffe0ff */
[----:B------:R-:W-:Y:S02]  /*0a10*/  @!P2 IADD3 R25, PT, PT, R25, 0x1, RZ ;  /* 0x000000011919a810 */ /* 0x000fe40007ffe0ff */
[----:B------:R-:W-:Y:S01]  /*0a20*/  ISETP.GE.U32.AND P1, PT, R17, R16, PT ;  /* 0x000000101100720c */ /* 0x000fe20003f26070 */
[----:B------:R-:W-:-:S12]  /*0a30*/  IMAD R17, R4, R14, R13 ;  /* 0x0000000e04117224 */ /* 0x000fd800078e020d */
[----:B------:R-:W-:-:S05]  /*0a40*/  @P1 VIADD R25, R25, 0x1 ;  /* 0x0000000119191836 */ /* 0x000fca0000000000 */
[----:B------:R-:W-:-:S04]  /*0a50*/  @!P3 IADD3 R25, PT, PT, -R25, RZ, RZ ;  /* 0x000000ff1919b210 */ /* 0x000fc80007ffe1ff */
[----:B------:R-:W-:Y:S01]  /*0a60*/  SEL R16, R22, R25, !P0 ;  /* 0x0000001916107207 */ /* 0x000fe20004000000 */
[----:B-----5:R-:W-:-:S04]  /*0a70*/  IMAD R25, R7, R14, R10 ;  /* 0x0000000e07197224 */ /* 0x020fc800078e020a */
[----:B------:R-:W-:Y:S02]  /*0a80*/  IMAD R15, R3, R16, R15 ;  /* 0x00000010030f7224 */ /* 0x000fe400078e020f */
[----:B------:R-:W-:-:S03]  /*0a90*/  IMAD R17, R0, R17, R16 ;  /* 0x0000001100117224 */ /* 0x000fc600078e0210 */
[----:B------:R-:W-:Y:S01]  /*0aa0*/  IADD3 R14, PT, PT, -R15, R24, RZ ;  /* 0x000000180f0e7210 */ /* 0x000fe20007ffe1ff */
[----:B------:R-:W-:-:S04]  /*0ab0*/  IMAD R15, R5, R16, R18 ;  /* 0x00000010050f7224 */ /* 0x000fc800078e0212 */
[----:B------:R-:W-:Y:S02]  /*0ac0*/  IMAD R16, R8, R25, R15 ;  /* 0x0000001908107224 */ /* 0x000fe400078e020f */
[----:B------:R-:W-:Y:S02]  /*0ad0*/  IMAD R15, R6, R14, R23 ;  /* 0x0000000e060f7224 */ /* 0x000fe400078e0217 */
[----:B------:R-:W-:Y:S02]  /*0ae0*/  IMAD R25, R3, R17, R14 ;  /* 0x0000001103197224 */ /* 0x000fe400078e020e */
[----:B------:R-:W-:Y:S02]  /*0af0*/  IMAD R27, R9, R16, R15 ;  /* 0x00000010091b7224 */ /* 0x000fe400078e020f */
[----:B------:R-:W1:Y:S08]  /*0b00*/  LDC.64 R16, c[0x0][0x390] ;  /* 0x0000e400ff107b82 */ /* 0x000e700000000a00 */
[----:B------:R-:W2:Y:S01]  /*0b10*/  LDC.64 R14, c[0x0][0x388] ;  /* 0x0000e200ff0e7b82 */ /* 0x000ea20000000a00 */
[----:B-1----:R-:W-:-:S06]  /*0b20*/  IMAD.WIDE R16, R25, 0x4, R16 ;  /* 0x0000000419107825 */ /* 0x002fcc00078e0210 */
[----:B------:R-:W3:Y:S01]  /*0b30*/  LDG.E R16, desc[UR10][R16.64] ;  /* 0x0000000a10107981 */ /* 0x000ee2000c1e1900 */
[----:B--2---:R-:W-:-:S06]  /*0b40*/  IMAD.WIDE R14, R27, 0x4, R14 ;  /* 0x000000041b0e7825 */ /* 0x004fcc00078e020e */
[----:B------:R-:W3:Y:S01]  /*0b50*/  LDG.E R14, desc[UR10][R14.64] ;  /* 0x0000000a0e0e7981 */ /* 0x000ee2000c1e1900 */
[----:B0-----:R-:W-:-:S04]  /*0b60*/  IADD3 R24, PT, PT, R19, R24, RZ ;  /* 0x0000001813187210 */ /* 0x001fc80007ffe0ff */
[----:B------:R-:W-:Y:S01]  /*0b70*/  ISETP.GE.AND P1, PT, R24, R2, PT ;  /* 0x000000021800720c */ /* 0x000fe20003f26270 */
[----:B---3--:R-:W-:-:S12]  /*0b80*/  FFMA R21, R16, R14, R21 ;  /* 0x0000000e10157223 */ /* 0x008fd80000000015 */
[----:B------:R-:W-:Y:S05]  /*0b90*/  @!P1 BRA `(.L_x_25) ;  /* 0xfffffffc00089947 */ /* 0x000fea000383ffff */
[----:B------:R-:W-:Y:S05]  /*0ba0*/  BSYNC.RECONVERGENT B1 ;  /* 0x0000000000017941 */ /* 0x000fea0003800200 */
.L_x_24:
[----:B------:R-:W0:Y:S02]  /*0bb0*/  S2R R0, SR_TID.X ;  /* 0x0000000000007919 */ /* 0x000e240000002100 */
[----:B0-----:R-:W-:-:S05]  /*0bc0*/  LEA R0, R0, UR5, 0x2 ;  /* 0x0000000500007c11 */ /* 0x001fca000f8e10ff */
[----:B------:R0:W-:Y:S02]  /*0bd0*/  STS [R0], R21 ;  /* 0x0000001500007388 */ /* 0x0001e40000000800 */
.L_x_23:
[----:B------:R-:W-:Y:S05]  /*0be0*/  BSYNC.RECONVERGENT B0 ;  /* 0x0000000000007941 */ /* 0x000fea0003800200 */
.L_x_22:
[----:B0-----:R-:W0:Y:S01]  /*0bf0*/  S2R R0, SR_TID.X ;  /* 0x0000000000007919 */ /* 0x001e220000002100 */
[----:B------:R-:W-:Y:S01]  /*0c00*/  BAR.SYNC.DEFER_BLOCKING 0x0 ;  /* 0x0000000000007b1d */ /* 0x000fe20000010000 */
[----:B0-----:R-:W-:-:S13]  /*0c10*/  ISETP.NE.AND P0, PT, R0, RZ, PT ;  /* 0x000000ff0000720c */ /* 0x001fda0003f05270 */
[----:B------:R-:W-:Y:S05]  /*0c20*/  @P0 EXIT ;  /* 0x000000000000094d */ /* 0x000fea0003800000 */
[----:B------:R-:W0:Y:S01]  /*0c30*/  LDCU UR7, c[0x0][0x360] ;  /* 0x00006c00ff0777ac */ /* 0x000e220008000800 */
[----:B------:R-:W-:Y:S01]  /*0c40*/  HFMA2 R19, -RZ, RZ, 0, 0 ;  /* 0x00000000ff137431 */ /* 0x000fe200000001ff */
[----:B------:R-:W-:Y:S01]  /*0c50*/  UMOV UR4, URZ ;  /* 0x000000ff00047c82 */ /* 0x000fe20008000000 */
[----:B0-----:R-:W-:Y:S02]  /*0c60*/  UISETP.GE.U32.AND UP0, UPT, UR7, 0x10, UPT ;  /* 0x000000100700788c */ /* 0x001fe4000bf06070 */
[----:B------:R-:W-:-:S07]  /*0c70*/  ULOP3.LUT UR8, UR7, 0xf, URZ, 0xc0, !UPT ;  /* 0x0000000f07087892 */ /* 0x000fce000f8ec0ff */
[----:B------:R-:W-:Y:S05]  /*0c80*/  BRA.U !UP0, `(.L_x_26) ;  /* 0x0000000108747547 */ /* 0x000fea000b800000 */
[----:B------:R-:W-:Y:S01]  /*0c90*/  ULOP3.LUT UR6, UR7, 0xfffffff0, URZ, 0xc0, !UPT ;  /* 0xfffffff007067892 */ /* 0x000fe2000f8ec0ff */
[----:B------:R-:W-:Y:S01]  /*0ca0*/  MOV R19, RZ ;  /* 0x000000ff00137202 */ /* 0x000fe20000000f00 */
[----:B------:R-:W-:Y:S02]  /*0cb0*/  ULOP3.LUT UR4, UR7, 0x7f0, URZ, 0xc0, !UPT ;  /* 0x000007f007047892 */ /* 0x000fe4000f8ec0ff */
[----:B------:R-:W-:Y:S02]  /*0cc0*/  UIADD3 UR9, UPT, UPT, UR5, 0x20, URZ ;  /* 0x0000002005097890 */ /* 0x000fe4000fffe0ff */
[----:B------:R-:W-:-:S12]  /*0cd0*/  UIADD3 UR6, UPT, UPT, -UR6, URZ, URZ ;  /* 0x000000ff06067290 */ /* 0x000fd8000fffe1ff */
.L_x_27:
[----:B------:R-:W0:Y:S01]  /*0ce0*/  LDS.128 R12, [UR9+-0x20] ;  /* 0xffffe009ff0c7984 */ /* 0x000e220008000c00 */
[----:B------:R-:W-:-:S03]  /*0cf0*/  UIADD3 UR6, UPT, UPT, UR6, 0x10, URZ ;  /* 0x0000001006067890 */ /* 0x000fc6000fffe0ff */
[----:B------:R-:W1:Y:S01]  /*0d00*/  LDS.128 R8, [UR9+-0x10] ;  /* 0xfffff009ff087984 */ /* 0x000e620008000c00 */
[----:B------:R-:W-:-:S03]  /*0d10*/  UISETP.NE.AND UP0, UPT, UR6, URZ, UPT ;  /* 0x000000ff0600728c */ /* 0x000fc6000bf05270 */
[----:B------:R-:W2:Y:S01]  /*0d20*/  LDS.128 R4, [UR9] ;  /* 0x00000009ff047984 */ /* 0x000ea20008000c00 */
[----:B0-----:R-:W-:-:S03]  /*0d30*/  FADD R12, R12, R19 ;  /* 0x000000130c0c7221 */ /* 0x001fc60000000000 */
[----:B------:R-:W0:Y:S01]  /*0d40*/  LDS.128 R16, [UR9+0x10] ;  /* 0x00001009ff107984 */ /* 0x000e220008000c00 */
[----:B------:R-:W-:Y:S01]  /*0d50*/  UIADD3 UR9, UPT, UPT, UR9, 0x40, URZ ;  /* 0x0000004009097890 */ /* 0x000fe2000fffe0ff */
[----:B------:R-:W-:-:S04]  /*0d60*/  FADD R13, R13, R12 ;  /* 0x0000000c0d0d7221 */ /* 0x000fc80000000000 */
[----:B------:R-:W-:-:S04]  /*0d70*/  FADD R14, R14, R13 ;  /* 0x0000000d0e0e7221 */ /* 0x000fc80000000000 */
[----:B------:R-:W-:-:S04]  /*0d80*/  FADD R15, R15, R14 ;  /* 0x0000000e0f0f7221 */ /* 0x000fc80000000000 */
[----:B-1----:R-:W-:-:S04]  /*0d90*/  FADD R8, R15, R8 ;  /* 0x000000080f087221 */ /* 0x002fc80000000000 */
[----:B------:R-:W-:-:S04]  /*0da0*/  FADD R9, R9, R8 ;  /* 0x0000000809097221 */ /* 0x000fc80000000000 */
[----:B------:R-:W-:-:S04]  /*0db0*/  FADD R10, R10, R9 ;  /* 0x000000090a0a7221 */ /* 0x000fc80000000000 */
[----:B------:R-:W-:-:S04]  /*0dc0*/  FADD R11, R11, R10 ;  /* 0x0000000a0b0b7221 */ /* 0x000fc80000000000 */
[----:B--2---:R-:W-:-:S04]  /*0dd0*/  FADD R4, R11, R4 ;  /* 0x000000040b047221 */ /* 0x004fc80000000000 */
[----:B------:R-:W-:-:S04]  /*0de0*/  FADD R5, R5, R4 ;  /* 0x0000000405057221 */ /* 0x000fc80000000000 */
[----:B------:R-:W-:-:S04]  /*0df0*/  FADD R6, R6, R5 ;  /* 0x0000000506067221 */ /* 0x000fc80000000000 */
[----:B------:R-:W-:-:S04]  /*0e00*/  FADD R7, R7, R6 ;  /* 0x0000000607077221 */ /* 0x000fc80000000000 */
[----:B0-----:R-:W-:-:S04]  /*0e10*/  FADD R16, R7, R16 ;  /* 0x0000001007107221 */ /* 0x001fc80000000000 */
[----:B------:R-:W-:-:S04]  /*0e20*/  FADD R17, R17, R16 ;  /* 0x0000001011117221 */ /* 0x000fc80000000000 */
[----:B------:R-:W-:-:S04]  /*0e30*/  FADD R18, R18, R17 ;  /* 0x0000001112127221 */ /* 0x000fc80000000000 */
[----:B------:R-:W-:Y:S01]  /*0e40*/  FADD R19, R19, R18 ;  /* 0x0000001213137221 */ /* 0x000fe20000000000 */
[----:B------:R-:W-:Y:S06]  /*0e50*/  BRA.U UP0, `(.L_x_27) ;  /* 0xfffffffd00a07547 */ /* 0x000fec000b83ffff */
.L_x_26:
[----:B------:R-:W-:-:S09]  /*0e60*/  UISETP.NE.AND UP0, UPT, UR8, URZ, UPT ;  /* 0x000000ff0800728c */ /* 0x000fd2000bf05270 */
[----:B------:R-:W-:Y:S05]  /*0e70*/  BRA.U !UP0, `(.L_x_28) ;  /* 0x0000000108947547 */ /* 0x000fea000b800000 */
[----:B------:R-:W-:Y:S02]  /*0e80*/  UISETP.GE.U32.AND UP0, UPT, UR8, 0x8, UPT ;  /* 0x000000080800788c */ /* 0x000fe4000bf06070 */
[----:B------:R-:W-:-:S04]  /*0e90*/  ULOP3.LUT UR9, UR7, 0x7, URZ, 0xc0, !UPT ;  /* 0x0000000707097892 */ /* 0x000fc8000f8ec0ff */
[----:B------:R-:W-:-:S03]  /*0ea0*/  UISETP.NE.AND UP1, UPT, UR9, URZ, UPT ;  /* 0x000000ff0900728c */ /* 0x000fc6000bf25270 */
[----:B------:R-:W-:Y:S08]  /*0eb0*/  BRA.U !UP0, `(.L_x_29) ;  /* 0x0000000108307547 */ /* 0x000ff0000b800000 */
[----:B------:R-:W-:Y:S02]  /*0ec0*/  ULEA UR6, UR4, UR5, 0x2 ;  /* 0x0000000504067291 */ /* 0x000fe4000f8e10ff */
[----:B------:R-:W-:-:S07]  /*0ed0*/  UIADD3 UR4, UPT, UPT, UR4, 0x8, URZ ;  /* 0x0000000804047890 */ /* 0x000fce000fffe0ff */
[----:B------:R-:W0:Y:S04]  /*0ee0*/  LDS.128 R8, [UR6] ;  /* 0x00000006ff087984 */ /* 0x000e280008000c00 */
[----:B------:R-:W1:Y:S01]  /*0ef0*/  LDS.128 R4, [UR6+0x10] ;  /* 0x00001006ff047984 */ /* 0x000e620008000c00 */
[----:B0-----:R-:W-:-:S04]  /*0f00*/  FADD R8, R19, R8 ;  /* 0x0000000813087221 */ /* 0x001fc80000000000 */
[----:B------:R-:W-:-:S04]  /*0f10*/  FADD R9, R8, R9 ;  /* 0x0000000908097221 */ /* 0x000fc80000000000 */
[----:B------:R-:W-:-:S04]  /*0f20*/  FADD R10, R9, R10 ;  /* 0x0000000a090a7221 */ /* 0x000fc80000000000 */
[----:B------:R-:W-:-:S04]  /*0f30*/  FADD R11, R10, R11 ;  /* 0x0000000b0a0b7221 */ /* 0x000fc80000000000 */
[----:B-1----:R-:W-:-:S04]  /*0f40*/  FADD R4, R11, R4 ;  /* 0x000000040b047221 */ /* 0x002fc80000000000 */
[----:B------:R-:W-:-:S04]  /*0f50*/  FADD R5, R4, R5 ;  /* 0x0000000504057221 */ /* 0x000fc80000000000 */
[----:B------:R-:W-:-:S04]  /*0f60*/  FADD R6, R5, R6 ;  /* 0x0000000605067221 */ /* 0x000fc80000000000 */
[----:B------:R-:W-:-:S07]  /*0f70*/  FADD R19, R6, R7 ;  /* 0x0000000706137221 */ /* 0x000fce0000000000 */
.L_x_29:
[----:B------:R-:W-:Y:S05]  /*0f80*/  BRA.U !UP1, `(.L_x_28) ;  /* 0x0000000109507547 */ /* 0x000fea000b800000 */
[----:B------:R-:W-:Y:S02]  /*0f90*/  UISETP.GE.U32.AND UP0, UPT, UR9, 0x4, UPT ;  /* 0x000000040900788c */ /* 0x000fe4000bf06070 */
[----:B------:R-:W-:-:S04]  /*0fa0*/  ULOP3.LUT UR6, UR7, 0x3, URZ, 0xc0, !UPT ;  /* 0x0000000307067892 */ /* 0x000fc8000f8ec0ff */
[----:B------:R-:W-:-:S03]  /*0fb0*/  UISETP.NE.AND UP1, UPT, UR6, URZ, UPT ;  /* 0x000000ff0600728c */ /* 0x000fc6000bf25270 */
[----:B------:R-:W-:Y:S08]  /*0fc0*/  BRA.U !UP0, `(.L_x_30) ;  /* 0x00000001081c7547 */ /* 0x000ff0000b800000 */
[----:B------:R-:W-:Y:S02]  /*0fd0*/  ULEA UR7, UR4, UR5, 0x2 ;  /* 0x0000000504077291 */ /* 0x000fe4000f8e10ff */
[----:B------:R-:W-:-:S07]  /*0fe0*/  UIADD3 UR4, UPT, UPT, UR4, 0x4, URZ ;  /* 0x0000000404047890 */ /* 0x000fce000fffe0ff */
[----:B------:R-:W0:Y:S02]  /*0ff0*/  LDS.128 R4, [UR7] ;  /* 0x00000007ff047984 */ /* 0x000e240008000c00 */
[----:B0-----:R-:W-:-:S04]  /*1000*/  FADD R4, R19, R4 ;  /* 0x0000000413047221 */ /* 0x001fc80000000000 */
[----:B------:R-:W-:-:S04]  /*1010*/  FADD R5, R4, R5 ;  /* 0x0000000504057221 */ /* 0x000fc80000000000 */
[----:B------:R-:W-:-:S04]  /*1020*/  FADD R6, R5, R6 ;  /* 0x0000000605067221 */ /* 0x000fc80000000000 */
[----:B------:R-:W-:-:S07]  /*1030*/  FADD R19, R6, R7 ;  /* 0x0000000706137221 */ /* 0x000fce0000000000 */
.L_x_30:
[----:B------:R-:W-:Y:S05]  /*1040*/  BRA.U !UP1, `(.L_x_28) ;  /* 0x0000000109207547 */ /* 0x000fea000b800000 */
[----:B------:R-:W-:Y:S02]  /*1050*/  ULEA UR4, UR4, UR5, 0x2 ;  /* 0x0000000504047291 */ /* 0x000fe4000f8e10ff */
[----:B------:R-:W-:-:S12]  /*1060*/  UIADD3 UR6, UPT, UPT, -UR6, URZ, URZ ;  /* 0x000000ff06067290 */ /* 0x000fd8000fffe1ff */
.L_x_31:
[----:B------:R-:W0:Y:S01]  /*1070*/  LDS R0, [UR4] ;  /* 0x00000004ff007984 */ /* 0x000e220008000800 */
[----:B------:R-:W-:Y:S02]  /*1080*/  UIADD3 UR6, UPT, UPT, UR6, 0x1, URZ ;  /* 0x0000000106067890 */ /* 0x000fe4000fffe0ff */
[----:B------:R-:W-:Y:S02]  /*1090*/  UIADD3 UR4, UPT, UPT, UR4, 0x4, URZ ;  /* 0x0000000404047890 */ /* 0x000fe4000fffe0ff */
[----:B------:R-:W-:Y:S01]  /*10a0*/  UISETP.NE.AND UP0, UPT, UR6, URZ, UPT ;  /* 0x000000ff0600728c */ /* 0x000fe2000bf05270 */
[----:B0-----:R-:W-:-:S08]  /*10b0*/  FADD R19, R0, R19 ;  /* 0x0000001300137221 */ /* 0x001fd00000000000 */
[----:B------:R-:W-:Y:S05]  /*10c0*/  BRA.U UP0, `(.L_x_31) ;  /* 0xfffffffd00e87547 */ /* 0x000fea000b83ffff */
.L_x_28:
[----:B------:R-:W0:Y:S01]  /*10d0*/  S2R R5, SR_CTAID.X ;  /* 0x0000000000057919 */ /* 0x000e220000002500 */
[----:B------:R-:W0:Y:S02]  /*10e0*/  LDC.64 R2, c[0x0][0x398] ;  /* 0x0000e600ff027b82 */ /* 0x000e240000000a00 */
[----:B0-----:R-:W-:-:S05]  /*10f0*/  IMAD.WIDE.U32 R2, R5, 0x4, R2 ;  /* 0x0000000405027825 */ /* 0x001fca00078e0002 */
[----:B------:R-:W-:Y:S01]  /*1100*/  STG.E desc[UR10][R2.64], R19 ;  /* 0x0000001302007986 */ /* 0x000fe2000c10190a */
[----:B------:R-:W-:Y:S05]  /*1110*/  EXIT ;  /* 0x000000000000794d */ /* 0x000fea0003800000 */
.L_x_32:
        /* <DEDUP_REMOVED lines=14> */
.L_x_45:


//--------------------- .text.activation          --------------------------
	.section	.text.activation,"ax",@progbits
	.align	128
        .global         activation
        .type           activation,@function
        .size           activation,(.L_x_46 - activation)
        .other          activation,@"STO_CUDA_ENTRY STV_DEFAULT"
activation:
.text.activation:
        /* <DEDUP_REMOVED lines=10> */
[----:B------:R-:W0:Y:S01]  /*00a0*/  LDCU.64 UR6, c[0x0][0x388] ;  /* 0x00007100ff0677ac */ /* 0x000e220008000a00 */
[----:B------:R-:W1:Y:S01]  /*00b0*/  LDCU.64 UR4, c[0x0][0x390] ;  /* 0x00007200ff0477ac */ /* 0x000e620008000a00 */
[----:B------:R-:W2:Y:S01]  /*00c0*/  LDCU UR10, c[0x0][0x370] ;  /* 0x00006e00ff0a77ac */ /* 0x000ea20008000800 */
[----:B0-----:R-:W-:Y:S02]  /*00d0*/  UIADD3 UR6, UP0, UPT, UR6, 0x20, URZ ;  /* 0x0000002006067890 */ /* 0x001fe4000ff1e0ff */
[----:B-1----:R-:W-:Y:S02]  /*00e0*/  UIADD3 UR4, UP1, UPT, UR4, 0x20, URZ ;  /* 0x0000002004047890 */ /* 0x002fe4000ff3e0ff */
[----:B------:R-:W-:Y:S01]  /*00f0*/  UIADD3.X UR7, UPT, UPT, URZ, UR7, URZ, UP0, !UPT ;  /* 0x00000007ff077290 */ /* 0x000fe200087fe4ff */
[----:B--2---:R-:W-:Y:S01]  /*0100*/  IMAD R3, R4, UR10, RZ ;  /* 0x0000000a04037c24 */ /* 0x004fe2000f8e02ff */
[----:B------:R-:W-:-:S12]  /*0110*/  UIADD3.X UR5, UPT, UPT, URZ, UR5, URZ, UP1, !UPT ;  /* 0x00000005ff057290 */ /* 0x000fd80008ffe4ff */
.L_x_42:
[----:B------:R-:W0:Y:S02]  /*0120*/  LDC.64 R18, c[0x0][0x380] ;  /* 0x0000e000ff127b82 */ /* 0x000e240000000a00 */
[----:B0-----:R-:W2:Y:S04]  /*0130*/  LDG.E R8, desc[UR8][R18.64+0x2c] ;  /* 0x00002c0812087981 */ /* 0x001ea8000c1e1900 */
[----:B------:R-:W2:Y:S04]  /*0140*/  LDG.E R7, desc[UR8][R18.64+0x30] ;  /* 0x0000300812077981 */ /* 0x000ea8000c1e1900 */
[----:B------:R-:W3:Y:S04]  /*0150*/  LDG.E R5, desc[UR8][R18.64] ;  /* 0x0000000812057981 */ /* 0x000ee8000c1e1900 */
[----:B------:R-:W4:Y:S04]  /*0160*/  LDG.E R2, desc[UR8][R18.64+0x14] ;  /* 0x0000140812027981 */ /* 0x000f28000c1e1900 */
[----:B------:R-:W5:Y:S04]  /*0170*/  LDG.E R4, desc[UR8][R18.64+0xc] ;  /* 0x00000c0812047981 */ /* 0x000f68000c1e1900 */
[----:B------:R-:W5:Y:S01]  /*0180*/  LDG.E R6, desc[UR8][R18.64+0x10] ;  /* 0x0000100812067981 */ /* 0x000f62000c1e1900 */
[----:B------:R-:W-:Y:S01]  /*0190*/  IABS R16, R0 ;  /* 0x0000000000107213 */ /* 0x000fe20000000000 */
[----:B------:R-:W-:-:S02]  /*01a0*/  IMAD.MOV.U32 R32, RZ, RZ, RZ ;  /* 0x000000ffff207224 */ /* 0x000fc400078e00ff */
[----:B--2---:R-:W-:-:S04]  /*01b0*/  IMAD R8, R8, R7, RZ ;  /* 0x0000000708087224 */ /* 0x004fc800078e02ff */
[----:B---3--:R-:W-:-:S05]  /*01c0*/  IMAD R5, R8, R5, RZ ;  /* 0x0000000508057224 */ /* 0x008fca00078e02ff */
[----:B------:R-:W-:-:S04]  /*01d0*/  IABS R14, R5 ;  /* 0x00000005000e7213 */ /* 0x000fc80000000000 */
[----:B------:R-:W0:Y:S08]  /*01e0*/  I2F.RP R9, R14 ;  /* 0x0000000e00097306 */ /* 0x000e300000209400 */
[----:B0-----:R-:W0:Y:S02]  /*01f0*/  MUFU.RCP R9, R9 ;  /* 0x0000000900097308 */ /* 0x001e240000001000 */
[----:B0-----:R-:W-:-:S06]  /*0200*/  IADD3 R10, PT, PT, R9, 0xffffffe, RZ ;  /* 0x0ffffffe090a7810 */ /* 0x001fcc0007ffe0ff */
[----:B------:R0:W1:Y:S01]  /*0210*/  F2I.FTZ.U32.TRUNC.NTZ R11, R10 ;  /* 0x0000000a000b7305 */ /* 0x000062000021f000 */
[----:B------:R-:W-:Y:S01]  /*0220*/  IABS R12, R5 ;  /* 0x00000005000c7213 */ /* 0x000fe20000000000 */
[----:B0-----:R-:W-:Y:S01]  /*0230*/  IMAD.MOV.U32 R10, RZ, RZ, RZ ;  /* 0x000000ffff0a7224 */ /* 0x001fe200078e00ff */
[----:B-1----:R-:W-:-:S05]  /*0240*/  IADD3 R13, PT, PT, RZ, -R11, RZ ;  /* 0x8000000bff0d7210 */ /* 0x002fca0007ffe0ff */
[----:B------:R-:W-:-:S04]  /*0250*/  IMAD R13, R13, R14, RZ ;  /* 0x0000000e0d0d7224 */ /* 0x000fc800078e02ff */
[----:B------:R-:W-:Y:S01]  /*0260*/  IMAD.HI.U32 R11, R11, R13, R10 ;  /* 0x0000000d0b0b7227 */ /* 0x000fe200078e000a */
[----:B------:R-:W-:Y:S02]  /*0270*/  IABS R20, R8 ;  /* 0x0000000800147213 */ /* 0x000fe40000000000 */
[----:B------:R-:W-:-:S03]  /*0280*/  IADD3 R9, PT, PT, RZ, -R12, RZ ;  /* 0x8000000cff097210 */ /* 0x000fc60007ffe0ff */
[----:B------:R-:W-:Y:S01]  /*0290*/  IMAD.HI.U32 R15, R11, R16, RZ ;  /* 0x000000100b0f7227 */ /* 0x000fe200078e00ff */
[----:B------:R-:W0:Y:S03]  /*02a0*/  I2F.RP R12, R20 ;  /* 0x00000014000c7306 */ /* 0x000e260000209400 */
[----:B------:R-:W-:-:S05]  /*02b0*/  IMAD R9, R15, R9, R16 ;  /* 0x000000090f097224 */ /* 0x000fca00078e0210 */
[----:B------:R-:W-:Y:S01]  /*02c0*/  ISETP.GT.U32.AND P2, PT, R14, R9, PT ;  /* 0x000000090e00720c */ /* 0x000fe20003f44070 */
[----:B0-----:R-:W0:-:S12]  /*02d0*/  MUFU.RCP R12, R12 ;  /* 0x0000000c000c7308 */ /* 0x001e180000001000 */
[----:B------:R-:W-:-:S04]  /*02e0*/  @!P2 IADD3 R9, PT, PT, R9, -R14, RZ ;  /* 0x8000000e0909a210 */ /* 0x000fc80007ffe0ff */
[----:B------:R-:W-:Y:S02]  /*02f0*/  ISETP.GE.U32.AND P0, PT, R9, R14, PT ;  /* 0x0000000e0900720c */ /* 0x000fe40003f06070 */
[----:B------:R-:W-:Y:S02]  /*0300*/  LOP3.LUT R9, R0, R5, RZ, 0x3c, !PT ;  /* 0x0000000500097212 */ /* 0x000fe400078e3cff */
[----:B------:R-:W-:Y:S02]  /*0310*/  @!P2 IADD3 R15, PT, PT, R15, 0x1, RZ ;  /* 0x000000010f0fa810 */ /* 0x000fe40007ffe0ff */
[----:B------:R-:W-:Y:S02]  /*0320*/  ISETP.GE.AND P1, PT, R9, RZ, PT ;  /* 0x000000ff0900720c */ /* 0x000fe40003f26270 */
[----:B------:R-:W-:Y:S01]  /*0330*/  ISETP.NE.AND P2, PT, R5, RZ, PT ;  /* 0x000000ff0500720c */ /* 0x000fe20003f45270 */
[----:B0-----:R-:W-:-:S04]  /*0340*/  VIADD R10, R12, 0xffffffe ;  /* 0x0ffffffe0c0a7836 */ /* 0x001fc80000000000 */
[----:B------:R-:W0:Y:S01]  /*0350*/  F2I.FTZ.U32.TRUNC.NTZ R11, R10 ;  /* 0x0000000a000b7305 */ /* 0x000e22000021f000 */
[----:B------:R-:W-:-:S05]  /*0360*/  @P0 IADD3 R15, PT, PT, R15, 0x1, RZ ;  /* 0x000000010f0f0810 */ /* 0x000fca0007ffe0ff */
[----:B------:R-:W-:Y:S02]  /*0370*/  @!P1 IMAD.MOV R15, RZ, RZ, -R15 ;  /* 0x000000ffff0f9224 */ /* 0x000fe400078e0a0f */
[----:B------:R-:W-:-:S05]  /*0380*/  @!P2 LOP3.LUT R15, RZ, R5, RZ, 0x33, !PT ;  /* 0x00000005ff0fa212 */ /* 0x000fca00078e33ff */
[----:B------:R-:W-:Y:S01]  /*0390*/  IMAD R13, R5, R15, RZ ;  /* 0x0000000f050d7224 */ /* 0x000fe200078e02ff */
[----:B0-----:R-:W-:-:S04]  /*03a0*/  IADD3 R9, PT, PT, RZ, -R11, RZ ;  /* 0x8000000bff097210 */ /* 0x001fc80007ffe0ff */
[----:B------:R-:W-:Y:S01]  /*03b0*/  IADD3 R5, PT, PT, -R13, R0, RZ ;  /* 0x000000000d057210 */ /* 0x000fe20007ffe1ff */
[----:B------:R-:W-:Y:S01]  /*03c0*/  IMAD.MOV.U32 R10, RZ, RZ, RZ ;  /* 0x000000ffff0a7224 */ /* 0x000fe200078e00ff */
[----:B------:R-:W-:Y:S01]  /*03d0*/  IABS R14, R8 ;  /* 0x00000008000e7213 */ /* 0x000fe20000000000 */
[----:B------:R-:W-:Y:S01]  /*03e0*/  IMAD R9, R9, R20, RZ ;  /* 0x0000001409097224 */ /* 0x000fe200078e02ff */
[----:B------:R-:W-:-:S03]  /*03f0*/  IABS R12, R5 ;  /* 0x00000005000c7213 */ /* 0x000fc60000000000 */
[----:B------:R-:W-:Y:S01]  /*0400*/  IMAD.HI.U32 R10, R11, R9, R10 ;  /* 0x000000090b0a7227 */ /* 0x000fe200078e000a */
[----:B------:R-:W-:Y:S02]  /*0410*/  IADD3 R11, PT, PT, RZ, -R14, RZ ;  /* 0x8000000eff0b7210 */ /* 0x000fe40007ffe0ff */
[----:B------:R-:W-:Y:S02]  /*0420*/  MOV R9, R12 ;  /* 0x0000000c00097202 */ /* 0x000fe40000000f00 */
[----:B------:R-:W-:Y:S02]  /*0430*/  IABS R16, R7 ;  /* 0x0000000700107213 */ /* 0x000fe40000000000 */
[----:B------:R-:W-:Y:S01]  /*0440*/  MOV R12, R11 ;  /* 0x0000000b000c7202 */ /* 0x000fe20000000f00 */
[----:B------:R-:W-:-:S04]  /*0450*/  IMAD.HI.U32 R10, R10, R9, RZ ;  /* 0x000000090a0a7227 */ /* 0x000fc800078e00ff */
[----:B------:R-:W-:Y:S02]  /*0460*/  IMAD.MOV.U32 R14, RZ, RZ, R16 ;  /* 0x000000ffff0e7224 */ /* 0x000fe400078e0010 */
[----:B------:R-:W-:Y:S02]  /*0470*/  IMAD R9, R10, R12, R9 ;  /* 0x0000000c0a097224 */ /* 0x000fe400078e0209 */
[----:B------:R-:W0:Y:S03]  /*0480*/  I2F.RP R11, R14 ;  /* 0x0000000e000b7306 */ /* 0x000e260000209400 */
[----:B------:R-:W-:-:S05]  /*0490*/  ISETP.GT.U32.AND P2, PT, R20, R9, PT ;  /* 0x000000091400720c */ /* 0x000fca0003f44070 */
[----:B0-----:R-:W0:Y:S08]  /*04a0*/  MUFU.RCP R11, R11 ;  /* 0x0000000b000b7308 */ /* 0x001e300000001000 */
[----:B------:R-:W-:-:S04]  /*04b0*/  @!P2 IADD3 R9, PT, PT, R9, -R20, RZ ;  /* 0x800000140909a210 */ /* 0x000fc80007ffe0ff */
[----:B------:R-:W-:Y:S02]  /*04c0*/  ISETP.GE.U32.AND P0, PT, R9, R20, PT ;  /* 0x000000140900720c */ /* 0x000fe40003f06070 */
[----:B------:R-:W-:Y:S02]  /*04d0*/  LOP3.LUT R5, R5, R8, RZ, 0x3c, !PT ;  /* 0x0000000805057212 */ /* 0x000fe400078e3cff */
[----:B------:R-:W-:Y:S02]  /*04e0*/  @!P2 IADD3 R10, PT, PT, R10, 0x1, RZ ;  /* 0x000000010a0aa810 */ /* 0x000fe40007ffe0ff */
[----:B------:R-:W-:Y:S02]  /*04f0*/  ISETP.GE.AND P1, PT, R5, RZ, PT ;  /* 0x000000ff0500720c */ /* 0x000fe40003f26270 */
[----:B------:R-:W-:Y:S01]  /*0500*/  ISETP.NE.AND P2, PT, R8, RZ, PT ;  /* 0x000000ff0800720c */ /* 0x000fe20003f45270 */
[----:B0-----:R-:W-:-:S04]  /*0510*/  VIADD R9, R11, 0xffffffe ;  /* 0x0ffffffe0b097836 */ /* 0x001fc80000000000 */
[----:B------:R-:W-:Y:S02]  /*0520*/  @P0 IADD3 R10, PT, PT, R10, 0x1, RZ ;  /* 0x000000010a0a0810 */ /* 0x000fe40007ffe0ff */
[----:B------:R-:W0:Y:S03]  /*0530*/  F2I.FTZ.U32.TRUNC.NTZ R9, R9 ;  /* 0x0000000900097305 */ /* 0x000e26000021f000 */
[----:B------:R-:W-:-:S05]  /*0540*/  IMAD.MOV.U32 R5, RZ, RZ, R10 ;  /* 0x000000ffff057224 */ /* 0x000fca00078e000a */
[----:B------:R-:W-:Y:S02]  /*0550*/  @!P1 IADD3 R5, PT, PT, -R5, RZ, RZ ;  /* 0x000000ff05059210 */ /* 0x000fe40007ffe1ff */
[----:B------:R-:W-:-:S05]  /*0560*/  @!P2 LOP3.LUT R5, RZ, R8, RZ, 0x33, !PT ;  /* 0x00000008ff05a212 */ /* 0x000fca00078e33ff */
[----:B------:R-:W-:Y:S02]  /*0570*/  IMAD R13, R8, R5, R13 ;  /* 0x00000005080d7224 */ /* 0x000fe400078e020d */
[----:B------:R-:W-:Y:S01]  /*0580*/  HFMA2 R8, -RZ, RZ, 0, 0 ;  /* 0x00000000ff087431 */ /* 0x000fe200000001ff */
[----:B0-----:R-:W-:Y:S01]  /*0590*/  IADD3 R11, PT, PT, RZ, -R9, RZ ;  /* 0x80000009ff0b7210 */ /* 0x001fe20007ffe0ff */
[----:B------:R-:W-:-:S04]  /*05a0*/  IMAD.IADD R10, R0, 0x1, -R13 ;  /* 0x00000001000a7824 */ /* 0x000fc800078e0a0d */
[----:B------:R-:W-:Y:S01]  /*05b0*/  IMAD R11, R11, R14, RZ ;  /* 0x0000000e0b0b7224 */ /* 0x000fe200078e02ff */
[----:B------:R-:W-:-:S03]  /*05c0*/  IABS R12, R10 ;  /* 0x0000000a000c7213 */ /* 0x000fc60000000000 */
[----:B------:R-:W-:Y:S01]  /*05d0*/  IMAD.HI.U32 R8, R9, R11, R8 ;  /* 0x0000000b09087227 */ /* 0x000fe200078e0008 */
[----:B------:R-:W-:-:S03]  /*05e0*/  IADD3 R11, PT, PT, RZ, -R16, RZ ;  /* 0x80000010ff0b7210 */ /* 0x000fc60007ffe0ff */
[----:B------:R-:W-:-:S04]  /*05f0*/  IMAD.MOV.U32 R9, RZ, RZ, R12 ;  /* 0x000000ffff097224 */ /* 0x000fc800078e000c */
[----:B------:R-:W-:-:S04]  /*0600*/  IMAD.HI.U32 R8, R8, R9, RZ ;  /* 0x0000000908087227 */ /* 0x000fc800078e00ff */
[----:B------:R-:W-:-:S05]  /*0610*/  IMAD R9, R8, R11, R9 ;  /* 0x0000000b08097224 */ /* 0x000fca00078e0209 */
[----:B------:R-:W-:Y:S02]  /*0620*/  ISETP.GT.U32.AND P2, PT, R14, R9, PT ;  /* 0x000000090e00720c */ /* 0x000fe40003f44070 */
[----:B------:R-:W-:-:S11]  /*0630*/  LOP3.LUT R10, R10, R7, RZ, 0x3c, !PT ;  /* 0x000000070a0a7212 */ /* 0x000fd600078e3cff */
[----:B------:R-:W-:-:S04]  /*0640*/  @!P2 IADD3 R9, PT, PT, R9, -R14, RZ ;  /* 0x8000000e0909a210 */ /* 0x000fc80007ffe0ff */
[----:B------:R-:W-:Y:S02]  /*0650*/  ISETP.GE.U32.AND P0, PT, R9, R14, PT ;  /* 0x0000000e0900720c */ /* 0x000fe40003f06070 */
[----:B------:R-:W-:Y:S02]  /*0660*/  ISETP.GE.AND P1, PT, R10, RZ, PT ;  /* 0x000000ff0a00720c */ /* 0x000fe40003f26270 */
[----:B------:R-:W-:Y:S02]  /*0670*/  @!P2 IADD3 R8, PT, PT, R8, 0x1, RZ ;  /* 0x000000010808a810 */ /* 0x000fe40007ffe0ff */
[----:B------:R-:W-:-:S07]  /*0680*/  ISETP.NE.AND P2, PT, R7, RZ, PT ;  /* 0x000000ff0700720c */ /* 0x000fce0003f45270 */
[----:B------:R-:W-:Y:S01]  /*0690*/  @P0 VIADD R8, R8, 0x1 ;  /* 0x0000000108080836 */ /* 0x000fe20000000000 */
[----:B----4-:R-:W-:-:S04]  /*06a0*/  ISETP.GE.AND P0, PT, R2, 0x1, PT ;  /* 0x000000010200780c */ /* 0x010fc80003f06270 */
[----:B------:R-:W-:Y:S02]  /*06b0*/  @!P1 IADD3 R8, PT, PT, -R8, RZ, RZ ;  /* 0x000000ff08089210 */ /* 0x000fe40007ffe1ff */
[----:B------:R-:W-:-:S05]  /*06c0*/  @!P2 LOP3.LUT R8, RZ, R7, RZ, 0x33, !PT ;  /* 0x00000007ff08a212 */ /* 0x000fca00078e33ff */
[----:B------:R-:W-:-:S05]  /*06d0*/  IMAD R7, R7, R8, R13 ;  /* 0x0000000807077224 */ /* 0x000fca00078e020d */
[----:B------:R-:W-:Y:S01]  /*06e0*/  IADD3 R7, PT, PT, -R7, R0, RZ ;  /* 0x0000000007077210 */ /* 0x000fe20007ffe1ff */
[----:B-----5:R-:W-:-:S04]  /*06f0*/  IMAD R4, R8, R4, RZ ;  /* 0x0000000408047224 */ /* 0x020fc800078e02ff */
[----:B------:R-:W-:Y:S01]  /*0700*/  IMAD R6, R7, R6, RZ ;  /* 0x0000000607067224 */ /* 0x000fe200078e02ff */
[----:B------:R-:W-:Y:S06]  /*0710*/  @!P0 BRA `(.L_x_33) ;  /* 0x0000000800dc8947 */ /* 0x000fec0003800000 */
[----:B------:R-:W2:Y:S02]  /*0720*/  LDG.E R8, desc[UR8][R18.64+0x4] ;  /* 0x0000040812087981 */ /* 0x000ea4000c1e1900 */
[----:B--2---:R-:W-:-:S13]  /*0730*/  ISETP.GE.AND P0, PT, R8, 0x1, PT ;  /* 0x000000010800780c */ /* 0x004fda0003f06270 */
[----:B------:R-:W-:Y:S05]  /*0740*/  @!P0 BRA `(.L_x_33) ;  /* 0x0000000800d08947 */ /* 0x000fea0003800000 */
[----:B------:R-:W2:Y:S04]  /*0750*/  LDG.E R9, desc[UR8][R18.64+0x8] ;  /* 0x0000080812097981 */ /* 0x000ea8000c1e1900 */
[----:B------:R-:W3:Y:S04]  /*0760*/  LDG.E R11, desc[UR8][R18.64+0x18] ;  /* 0x00001808120b7981 */ /* 0x000ee8000c1e1900 */
[----:B------:R0:W4:Y:S01]  /*0770*/  LDG.E R13, desc[UR8][R18.64+0x1c] ;  /* 0x00001c08120d7981 */ /* 0x000122000c1e1900 */
[-C--:B------:R-:W-:Y:S01]  /*0780*/  IMAD R7, R5, R2.reuse, RZ ;  /* 0x0000000205077224 */ /* 0x080fe200078e02ff */
[----:B------:R-:W-:Y:S01]  /*0790*/  MOV R32, RZ ;  /* 0x000000ff00207202 */ /* 0x000fe20000000f00 */
[----:B------:R-:W-:-:S02]  /*07a0*/  IMAD R10, R15, R2, RZ ;  /* 0x000000020f0a7224 */ /* 0x000fc400078e02ff */
[----:B------:R-:W-:Y:S02]  /*07b0*/  HFMA2 R15, -RZ, RZ, 0, 0 ;  /* 0x00000000ff0f7431 */ /* 0x000fe400000001ff */
[----:B------:R-:W-:Y:S01]  /*07c0*/  IMAD R20, R8, R7, RZ ;  /* 0x0000000708147224 */ /* 0x000fe200078e02ff */
[----:B--2---:R-:W-:-:S03]  /*07d0*/  VIMNMX R17, PT, PT, R9, 0x1, !PT ;  /* 0x0000000109117848 */ /* 0x004fc60007fe0100 */
[----:B0-----:R-:W-:Y:S01]  /*07e0*/  IMAD R18, R9, R20, RZ ;  /* 0x0000001409127224 */ /* 0x001fe200078e02ff */
[----:B------:R-:W-:Y:S01]  /*07f0*/  LOP3.LUT R14, R17, 0x7ffffff0, RZ, 0xc0, !PT ;  /* 0x7ffffff0110e7812 */ /* 0x000fe200078ec0ff */
[----:B---3--:R-:W-:Y:S01]  /*0800*/  IMAD R7, R11, R10, R4 ;  /* 0x0000000a0b077224 */ /* 0x008fe200078e0204 */
[C---:B------:R-:W-:Y:S02]  /*0810*/  LOP3.LUT R12, R17.reuse, 0xf, RZ, 0xc0, !PT ;  /* 0x0000000f110c7812 */ /* 0x040fe400078ec0ff */
[----:B------:R-:W-:Y:S01]  /*0820*/  LOP3.LUT R16, R17, 0x7, RZ, 0xc0, !PT ;  /* 0x0000000711107812 */ /* 0x000fe200078ec0ff */
[----:B----4-:R-:W-:Y:S01]  /*0830*/  IMAD R20, R13, R7, R6 ;  /* 0x000000070d147224 */ /* 0x010fe200078e0206 */
[----:B------:R-:W-:Y:S01]  /*0840*/  LOP3.LUT R17, R17, 0x3, RZ, 0xc0, !PT ;  /* 0x0000000311117812 */ /* 0x000fe200078ec0ff */
[----:B------:R-:W-:-:S07]  /*0850*/  IMAD.MOV R19, RZ, RZ, -R14 ;  /* 0x000000ffff137224 */ /* 0x000fce00078e0a0e */
.L_x_41:
[----:B------:R-:W-:-:S13]  /*0860*/  ISETP.GT.AND P0, PT, R9, RZ, PT ;  /* 0x000000ff0900720c */ /* 0x000fda0003f04270 */
[----:B------:R-:W-:Y:S05]  /*0870*/  @!P0 BRA `(.L_x_34) ;  /* 0x0000000800788947 */ /* 0x000fea0003800000 */
[-C--:B------:R-:W-:Y:S01]  /*0880*/  IADD3 R29, PT, PT, R10, R15.reuse, RZ ;  /* 0x0000000f0a1d7210 */ /* 0x080fe20007ffe0ff */
[CC--:B------:R-:W-:Y:S01]  /*0890*/  IMAD R26, R11.reuse, R15.reuse, RZ ;  /* 0x0000000f0b1a7224 */ /* 0x0c0fe200078e02ff */
[C---:B------:R-:W-:Y:S01]  /*08a0*/  VIMNMX R21, PT, PT, R8.reuse, 0x1, !PT ;  /* 0x0000000108157848 */ /* 0x040fe20007fe0100 */
[----:B------:R-:W-:Y:S01]  /*08b0*/  IMAD R27, R8, R15, RZ ;  /* 0x0000000f081b7224 */ /* 0x000fe200078e02ff */
[----:B------:R-:W-:Y:S01]  /*08c0*/  MOV R28, RZ ;  /* 0x000000ff001c7202 */ /* 0x000fe20000000f00 */
[----:B------:R-:W-:-:S07]  /*08d0*/  IMAD R29, R11, R29, R4 ;  /* 0x0000001d0b1d7224 */ /* 0x000fce00078e0204 */
.L_x_40:
[----:B------:R-:W-:Y:S01]  /*08e0*/  ISETP.GE.AND P0, PT, R9, 0x10, PT ;  /* 0x000000100900780c */ /* 0x000fe20003f06270 */
[----:B------:R-:W-:Y:S01]  /*08f0*/  IMAD.IADD R7, R27, 0x1, R28 ;  /* 0x000000011b077824 */ /* 0x000fe200078e021c */
[----:B------:R-:W-:Y:S01]  /*0900*/  IADD3 R31, PT, PT, R26, R28, RZ ;  /* 0x0000001c1a1f7210 */ /* 0x000fe20007ffe0ff */
[----:B------:R-:W-:Y:S02]  /*0910*/  HFMA2 R30, -RZ, RZ, 0, 0 ;  /* 0x00000000ff1e7431 */ /* 0x000fe400000001ff */
[----:B------:R-:W-:Y:S02]  /*0920*/  IMAD R7, R9, R7, R18 ;  /* 0x0000000709077224 */ /* 0x000fe400078e0212 */
[----:B------:R-:W-:-:S06]  /*0930*/  IMAD R31, R13, R31, R20 ;  /* 0x0000001f0d1f7224 */ /* 0x000fcc00078e0214 */
[----:B------:R-:W-:Y:S05]  /*0940*/  @!P0 BRA `(.L_x_35) ;  /* 0x0000000400008947 */ /* 0x000fea0003800000 */
[----:B------:R-:W-:Y:S01]  /*0950*/  IADD3 R35, PT, PT, R29, R28, RZ ;  /* 0x0000001c1d237210 */ /* 0x000fe20007ffe0ff */
[----:B------:R-:W-:Y:S01]  /*0960*/  IMAD.MOV.U32 R30, RZ, RZ, R19 ;  /* 0x000000ffff1e7224 */ /* 0x000fe200078e0013 */
[----:B------:R-:W-:-:S03]  /*0970*/  MOV R33, R7 ;  /* 0x0000000700217202 */ /* 0x000fc60000000f00 */
[----:B------:R-:W-:-:S07]  /*0980*/  IMAD R35, R13, R35, R6 ;  /* 0x000000230d237224 */ /* 0x000fce00078e0206 */
.L_x_36:
[----:B------:R-:W-:Y:S01]  /*0990*/  MOV R24, UR6 ;  /* 0x0000000600187c02 */ /* 0x000fe20008000f00 */
[----:B------:R-:W-:Y:S01]  /*09a0*/  IMAD.U32 R23, RZ, RZ, UR5 ;  /* 0x00000005ff177e24 */ /* 0x000fe2000f8e00ff */
[----:B------:R-:W-:Y:S02]  /*09b0*/  MOV R25, UR7 ;  /* 0x0000000700197c02 */ /* 0x000fe40008000f00 */
[----:B------:R-:W-:Y:S01]  /*09c0*/  MOV R22, UR4 ;  /* 0x0000000400167c02 */ /* 0x000fe20008000f00 */
[----:B------:R-:W-:-:S04]  /*09d0*/  IMAD.WIDE R24, R35, 0x4, R24 ;  /* 0x0000000423187825 */ /* 0x000fc800078e0218 */
[----:B------:R-:W-:Y:S01]  /*09e0*/  IMAD.WIDE R22, R33, 0x4, R22 ;  /* 0x0000000421167825 */ /* 0x000fe200078e0216 */
[----:B------:R-:W2:Y:S04]  /*09f0*/  LDG.E R37, desc[UR8][R24.64+-0x20] ;  /* 0xffffe00818257981 */ /* 0x000ea8000c1e1900 */
[----:B------:R-:W2:Y:S04]  /*0a00*/  LDG.E R36, desc[UR8][R22.64+-0x20] ;  /* 0xffffe00816247981 */ /* 0x000ea8000c1e1900 */
[----:B------:R-:W3:Y:S04]  /*0a10*/  LDG.E R41, desc[UR8][R24.64+-0x1c] ;  /* 0xffffe40818297981 */ /* 0x000ee8000c1e1900 */
[----:B------:R-:W3:Y:S04]  /*0a20*/  LDG.E R38, desc[UR8][R22.64+-0x1c] ;  /* 0xffffe40816267981 */ /* 0x000ee8000c1e1900 */
[----:B------:R-:W4:Y:S04]  /*0a30*/  LDG.E R39, desc[UR8][R24.64+-0x18] ;  /* 0xffffe80818277981 */ /* 0x000f28000c1e1900 */
[----:B------:R-:W4:Y:S04]  /*0a40*/  LDG.E R34, desc[UR8][R22.64+-0x18] ;  /* 0xffffe80816227981 */ /* 0x000f28000c1e1900 */
[----:B------:R-:W5:Y:S04]  /*0a50*/  LDG.E R43, desc[UR8][R24.64+-0xc] ;  /* 0xfffff408182b7981 */ /* 0x000f68000c1e1900 */
[----:B------:R-:W5:Y:S04]  /*0a60*/  LDG.E R40, desc[UR8][R22.64+0x14] ;  /* 0x0000140816287981 */ /* 0x000f68000c1e1900 */
[----:B------:R-:W5:Y:S04]  /*0a70*/  LDG.E R42, desc[UR8][R22.64+0x18] ;  /* 0x00001808162a7981 */ /* 0x000f68000c1e1900 */
[----:B------:R-:W5:Y:S01]  /*0a80*/  LDG.E R44, desc[UR8][R22.64+0x1c] ;  /* 0x00001c08162c7981 */ /* 0x000f62000c1e1900 */
[----:B--2---:R-:W-:-:S03]  /*0a90*/  FFMA R36, R37, R36, R32 ;  /* 0x0000002425247223 */ /* 0x004fc60000000020 */
[----:B------:R-:W2:Y:S04]  /*0aa0*/  LDG.E R32, desc[UR8][R24.64+-0x14] ;  /* 0xffffec0818207981 */ /* 0x000ea8000c1e1900 */
[----:B------:R-:W2:Y:S01]  /*0ab0*/  LDG.E R37, desc[UR8][R22.64+-0x14] ;  /* 0xffffec0816257981 */ /* 0x000ea2000c1e1900 */
[----:B---3--:R-:W-:-:S03]  /*0ac0*/  FFMA R38, R41, R38, R36 ;  /* 0x0000002629267223 */ /* 0x008fc60000000024 */
[----:B------:R-:W3:Y:S04]  /*0ad0*/  LDG.E R36, desc[UR8][R24.64+-0x10] ;  /* 0xfffff00818247981 */ /* 0x000ee8000c1e1900 */
[----:B------:R-:W3:Y:S01]  /*0ae0*/  LDG.E R41, desc[UR8][R22.64+-0x10] ;  /* 0xfffff00816297981 */ /* 0x000ee2000c1e1900 */
[----:B----4-:R-:W-:-:S03]  /*0af0*/  FFMA R45, R39, R34, R38 ;  /* 0x00000022272d7223 */ /* 0x010fc60000000026 */
[----:B------:R-:W5:Y:S04]  /*0b00*/  LDG.E R38, desc[UR8][R22.64+-0xc] ;  /* 0xfffff40816267981 */ /* 0x000f68000c1e1900 */
[----:B------:R-:W4:Y:S04]  /*0b10*/  LDG.E R34, desc[UR8][R24.64+-0x8] ;  /* 0xfffff80818227981 */ /* 0x000f28000c1e1900 */
[----:B------:R-:W4:Y:S01]  /*0b20*/  LDG.E R39, desc[UR8][R22.64+-0x8] ;  /* 0xfffff80816277981 */ /* 0x000f22000c1e1900 */
[----:B--2---:R-:W-:-:S03]  /*0b30*/  FFMA R37, R32, R37, R45 ;  /* 0x0000002520257223 */ /* 0x004fc6000000002d */
[----:B------:R-:W2:Y:S01]  /*0b40*/  LDG.E R32, desc[UR8][R24.64+-0x4] ;  /* 0xfffffc0818207981 */ /* 0x000ea2000c1e1900 */
[----:B---3--:R-:W-:-:S03]  /*0b50*/  FFMA R36, R36, R41, R37 ;  /* 0x0000002924247223 */ /* 0x008fc60000000025 */
[----:B------:R-:W2:Y:S01]  /*0b60*/  LDG.E R37, desc[UR8][R22.64+-0x4] ;  /* 0xfffffc0816257981 */ /* 0x000ea2000c1e1900 */
[----:B-----5:R-:W-:-:S03]  /*0b70*/  FFMA R43, R43, R38, R36 ;  /* 0x000000262b2b7223 */ /* 0x020fc60000000024 */
[----:B------:R-:W3:Y:S04]  /*0b80*/  LDG.E R36, desc[UR8][R24.64] ;  /* 0x0000000818247981 */ /* 0x000ee8000c1e1900 */
[----:B------:R-:W3:Y:S01]  /*0b90*/  LDG.E R41, desc[UR8][R22.64] ;  /* 0x0000000816297981 */ /* 0x000ee2000c1e1900 */
[----:B----4-:R-:W-:-:S03]  /*0ba0*/  FFMA R45, R34, R39, R43 ;  /* 0x00000027222d7223 */ /* 0x010fc6000000002b */
[----:B------:R-:W4:Y:S04]  /*0bb0*/  LDG.E R43, desc[UR8][R24.64+0x4] ;  /* 0x00000408182b7981 */ /* 0x000f28000c1e1900 */
[----:B------:R-:W4:Y:S04]  /*0bc0*/  LDG.E R38, desc[UR8][R22.64+0x4] ;  /* 0x0000040816267981 */ /* 0x000f28000c1e1900 */
[----:B------:R-:W5:Y:S04]  /*0bd0*/  LDG.E R34, desc[UR8][R24.64+0x8] ;  /* 0x0000080818227981 */ /* 0x000f68000c1e1900 */
[----:B------:R-:W5:Y:S01]  /*0be0*/  LDG.E R39, desc[UR8][R22.64+0x8] ;  /* 0x0000080816277981 */ /* 0x000f62000c1e1900 */
[----:B--2---:R-:W-:-:S03]  /*0bf0*/  FFMA R37, R32, R37, R45 ;  /* 0x0000002520257223 */ /* 0x004fc6000000002d */
[----:B------:R-:W2:Y:S01]  /*0c00*/  LDG.E R32, desc[UR8][R24.64+0xc] ;  /* 0x00000c0818207981 */ /* 0x000ea2000c1e1900 */
[----:B---3--:R-:W-:-:S03]  /*0c10*/  FFMA R36, R36, R41, R37 ;  /* 0x0000002924247223 */ /* 0x008fc60000000025 */
[----:B------:R-:W2:Y:S04]  /*0c20*/  LDG.E R37, desc[UR8][R22.64+0xc] ;  /* 0x00000c0816257981 */ /* 0x000ea8000c1e1900 */
[----:B------:R-:W3:Y:S01]  /*0c30*/  LDG.E R41, desc[UR8][R22.64+0x10] ;  /* 0x0000100816297981 */ /* 0x000ee2000c1e1900 */
[----:B----4-:R-:W-:-:S03]  /*0c40*/  FFMA R43, R43, R38, R36 ;  /* 0x000000262b2b7223 */ /* 0x010fc60000000024 */
[----:B------:R-:W3:Y:S04]  /*0c50*/  LDG.E R36, desc[UR8][R24.64+0x10] ;  /* 0x0000100818247981 */ /* 0x000ee8000c1e1900 */
[----:B------:R-:W4:Y:S01]  /*0c60*/  LDG.E R38, desc[UR8][R24.64+0x1c] ;  /* 0x00001c0818267981 */ /* 0x000f22000c1e1900 */
[----:B-----5:R-:W-:-:S03]  /*0c70*/  FFMA R43, R34, R39, R43 ;  /* 0x00000027222b7223 */ /* 0x020fc6000000002b */
[----:B------:R-:W5:Y:S04]  /*0c80*/  LDG.E R39, desc[UR8][R24.64+0x14] ;  /* 0x0000140818277981 */ /* 0x000f68000c1e1900 */
[----:B------:R-:W4:Y:S01]  /*0c90*/  LDG.E R34, desc[UR8][R24.64+0x18] ;  /* 0x0000180818227981 */ /* 0x000f22000c1e1900 */
[----:B------:R-:W-:-:S04]  /*0ca0*/  IADD3 R30, PT, PT, R30, 0x10, RZ ;  /* 0x000000101e1e7810 */ /* 0x000fc80007ffe0ff */
[----:B------:R-:W-:Y:S02]  /*0cb0*/  ISETP.NE.AND P0, PT, R30, RZ, PT ;  /* 0x000000ff1e00720c */ /* 0x000fe40003f05270 */
[----:B------:R-:W-:Y:S02]  /*0cc0*/  IADD3 R35, PT, PT, R35, 0x10, RZ ;  /* 0x0000001023237810 */ /* 0x000fe40007ffe0ff */
[----:B------:R-:W-:Y:S01]  /*0cd0*/  IADD3 R33, PT, PT, R33, 0x10, RZ ;  /* 0x0000001021217810 */ /* 0x000fe20007ffe0ff */
[----:B--2---:R-:W-:-:S04]  /*0ce0*/  FFMA R37, R32, R37, R43 ;  /* 0x0000002520257223 */ /* 0x004fc8000000002b */
[----:B---3--:R-:W-:-:S04]  /*0cf0*/  FFMA R36, R36, R41, R37 ;  /* 0x0000002924247223 */ /* 0x008fc80000000025 */
[----:B-----5:R-:W-:-:S04]  /*0d00*/  FFMA R39, R39, R40, R36 ;  /* 0x0000002827277223 */ /* 0x020fc80000000024 */
[----:B----4-:R-:W-:-:S04]  /*0d10*/  FFMA R39, R34, R42, R39 ;  /* 0x0000002a22277223 */ /* 0x010fc80000000027 */
[----:B------:R-:W-:Y:S01]  /*0d20*/  FFMA R32, R38, R44, R39 ;  /* 0x0000002c26207223 */ /* 0x000fe20000000027 */
[----:B------:R-:W-:Y:S06]  /*0d30*/  @P0 BRA `(.L_x_36) ;  /* 0xfffffffc00140947 */ /* 0x000fec000383ffff */
[----:B------:R-:W-:-:S07]  /*0d40*/  IMAD.MOV.U32 R30, RZ, RZ, R14 ;  /* 0x000000ffff1e7224 */ /* 0x000fce00078e000e */
.L_x_35:
[----:B------:R-:W-:-:S13]  /*0d50*/  ISETP.NE.AND P0, PT, R12, RZ, PT ;  /* 0x000000ff0c00720c */ /* 0x000fda0003f05270 */
[----:B------:R-:W-:Y:S05]  /*0d60*/  @!P0 BRA `(.L_x_37) ;  /* 0x0000000400308947 */ /* 0x000fea0003800000 */
[----:B------:R-:W-:Y:S02]  /*0d70*/  ISETP.GE.U32.AND P0, PT, R12, 0x8, PT ;  /* 0x000000080c00780c */ /* 0x000fe40003f06070 */
[----:B------:R-:W-:-:S11]  /*0d80*/  ISETP.NE.AND P1, PT, R16, RZ, PT ;  /* 0x000000ff1000720c */ /* 0x000fd60003f25270 */
[----:B------:R-:W-:Y:S05]  /*0d90*/  @!P0 BRA `(.L_x_38) ;  /* 0x00000000007c8947 */ /* 0x000fea0003800000 */
[----:B------:R-:W0:Y:S01]  /*0da0*/  LDC.64 R22, c[0x0][0x388] ;  /* 0x0000e200ff167b82 */ /* 0x000e220000000a00 */
[-C--:B------:R-:W-:Y:S02]  /*0db0*/  IADD3 R33, PT, PT, R31, R30.reuse, RZ ;  /* 0x0000001e1f217210 */ /* 0x080fe40007ffe0ff */
[----:B------:R-:W-:-:S05]  /*0dc0*/  IADD3 R35, PT, PT, R7, R30, RZ ;  /* 0x0000001e07237210 */ /* 0x000fca0007ffe0ff */
[----:B------:R-:W1:Y:S01]  /*0dd0*/  LDC.64 R24, c[0x0][0x390] ;  /* 0x0000e400ff187b82 */ /* 0x000e620000000a00 */
[----:B0-----:R-:W-:-:S05]  /*0de0*/  IMAD.WIDE R22, R33, 0x4, R22 ;  /* 0x0000000421167825 */ /* 0x001fca00078e0216 */
[----:B------:R-:W2:Y:S01]  /*0df0*/  LDG.E R37, desc[UR8][R22.64+0x4] ;  /* 0x0000040816257981 */ /* 0x000ea2000c1e1900 */
[----:B-1----:R-:W-:-:S03]  /*0e00*/  IMAD.WIDE R24, R35, 0x4, R24 ;  /* 0x0000000423187825 */ /* 0x002fc600078e0218 */
[----:B------:R-:W3:Y:S04]  /*0e10*/  LDG.E R33, desc[UR8][R22.64+0x8] ;  /* 0x0000080816217981 */ /* 0x000ee8000c1e1900 */
[----:B------:R-:W4:Y:S04]  /*0e20*/  LDG.E R35, desc[UR8][R22.64] ;  /* 0x0000000816237981 */ /* 0x000f28000c1e1900 */
[----:B------:R-:W4:Y:S04]  /*0e30*/  LDG.E R36, desc[UR8][R24.64] ;  /* 0x0000000818247981 */ /* 0x000f28000c1e1900 */
[----:B------:R-:W2:Y:S04]  /*0e40*/  LDG.E R38, desc[UR8][R24.64+0x4] ;  /* 0x0000040818267981 */ /* 0x000ea8000c1e1900 */
[----:B------:R-:W3:Y:S04]  /*0e50*/  LDG.E R34, desc[UR8][R24.64+0x8] ;  /* 0x0000080818227981 */ /* 0x000ee8000c1e1900 */
[----:B------:R-:W5:Y:S04]  /*0e60*/  LDG.E R40, desc[UR8][R22.64+0x10] ;  /* 0x0000100816287981 */ /* 0x000f68000c1e1900 */
[----:B------:R-:W5:Y:S04]  /*0e70*/  LDG.E R41, desc[UR8][R24.64+0x10] ;  /* 0x0000100818297981 */ /* 0x000f68000c1e1900 */
[----:B------:R-:W5:Y:S04]  /*0e80*/  LDG.E R43, desc[UR8][R24.64+0x14] ;  /* 0x00001408182b7981 */ /* 0x000f68000c1e1900 */
[----:B------:R-:W5:Y:S04]  /*0e90*/  LDG.E R39, desc[UR8][R24.64+0x18] ;  /* 0x0000180818277981 */ /* 0x000f68000c1e1900 */
[----:B------:R-:W5:Y:S01]  /*0ea0*/  LDG.E R44, desc[UR8][R24.64+0x1c] ;  /* 0x00001c08182c7981 */ /* 0x000f62000c1e1900 */
[----:B----4-:R-:W-:-:S03]  /*0eb0*/  FFMA R36, R35, R36, R32 ;  /* 0x0000002423247223 */ /* 0x010fc60000000020 */
[----:B------:R-:W4:Y:S04]  /*0ec0*/  LDG.E R32, desc[UR8][R22.64+0xc] ;  /* 0x00000c0816207981 */ /* 0x000f28000c1e1900 */
[----:B------:R-:W4:Y:S01]  /*0ed0*/  LDG.E R35, desc[UR8][R24.64+0xc] ;  /* 0x00000c0818237981 */ /* 0x000f22000c1e1900 */
[----:B--2---:R-:W-:-:S03]  /*0ee0*/  FFMA R42, R37, R38, R36 ;  /* 0x00000026252a7223 */ /* 0x004fc60000000024 */
[----:B------:R-:W2:Y:S04]  /*0ef0*/  LDG.E R37, desc[UR8][R22.64+0x14] ;  /* 0x0000140816257981 */ /* 0x000ea8000c1e1900 */
[----:B------:R-:W2:Y:S04]  /*0f00*/  LDG.E R36, desc[UR8][R22.64+0x18] ;  /* 0x0000180816247981 */ /* 0x000ea8000c1e1900 */
[----:B------:R-:W2:Y:S01]  /*0f10*/  LDG.E R38, desc[UR8][R22.64+0x1c] ;  /* 0x00001c0816267981 */ /* 0x000ea2000c1e1900 */
[----:B---3--:R-:W-:Y:S01]  /*0f20*/  FFMA R33, R33, R34, R42 ;  /* 0x0000002221217223 */ /* 0x008fe2000000002a */
[----:B------:R-:W-:-:S03]  /*0f30*/  IADD3 R30, PT, PT, R30, 0x8, RZ ;  /* 0x000000081e1e7810 */ /* 0x000fc60007ffe0ff */
[----:B----4-:R-:W-:-:S04]  /*0f40*/  FFMA R33, R32, R35, R33 ;  /* 0x0000002320217223 */ /* 0x010fc80000000021 */
[----:B-----5:R-:W-:-:S04]  /*0f50*/  FFMA R40, R40, R41, R33 ;  /* 0x0000002928287223 */ /* 0x020fc80000000021 */
[----:B--2---:R-:W-:-:S04]  /*0f60*/  FFMA R37, R37, R43, R40 ;  /* 0x0000002b25257223 */ /* 0x004fc80000000028 */
[----:B------:R-:W-:-:S04]  /*0f70*/  FFMA R37, R36, R39, R37 ;  /* 0x0000002724257223 */ /* 0x000fc80000000025 */
[----:B------:R-:W-:-:S07]  /*0f80*/  FFMA R32, R38, R44, R37 ;  /* 0x0000002c26207223 */ /* 0x000fce0000000025 */
.L_x_38:
[----:B------:R-:W-:Y:S05]  /*0f90*/  @!P1 BRA `(.L_x_37) ;  /* 0x0000000000a49947 */ /* 0x000fea0003800000 */
[----:B------:R-:W-:Y:S02]  /*0fa0*/  ISETP.GE.U32.AND P0, PT, R16, 0x4, PT ;  /* 0x000000041000780c */ /* 0x000fe40003f06070 */
[----:B------:R-:W-:-:S11]  /*0fb0*/  ISETP.NE.AND P1, PT, R17, RZ, PT ;  /* 0x000000ff1100720c */ /* 0x000fd60003f25270 */
[----:B------:R-:W-:Y:S05]  /*0fc0*/  @!P0 BRA `(.L_x_39) ;  /* 0x00000000004c8947 */ /* 0x000fea0003800000 */
[----:B------:R-:W0:Y:S01]  /*0fd0*/  LDC.64 R24, c[0x0][0x388] ;  /* 0x0000e200ff187b82 */ /* 0x000e220000000a00 */
[----:B------:R-:W-:Y:S01]  /*0fe0*/  IADD3 R35, PT, PT, R7, R30, RZ ;  /* 0x0000001e07237210 */ /* 0x000fe20007ffe0ff */
[----:B------:R-:W-:-:S06]  /*0ff0*/  IMAD.IADD R33, R31, 0x1, R30 ;  /* 0x000000011f217824 */ /* 0x000fcc00078e021e */
[----:B------:R-:W1:Y:S01]  /*1000*/  LDC.64 R22, c[0x0][0x390] ;  /* 0x0000e400ff167b82 */ /* 0x000e620000000a00 */
[----:B0-----:R-:W-:-:S05]  /*1010*/  IMAD.WIDE R24, R33, 0x4, R24 ;  /* 0x0000000421187825 */ /* 0x001fca00078e0218 */
[----:B------:R-:W2:Y:S01]  /*1020*/  LDG.E R33, desc[UR8][R24.64] ;  /* 0x0000000818217981 */ /* 0x000ea2000c1e1900 */
[----:B-1----:R-:W-:-:S03]  /*1030*/  IMAD.WIDE R22, R35, 0x4, R22 ;  /* 0x0000000423167825 */ /* 0x002fc600078e0216 */
[----:B------:R-:W3:Y:S04]  /*1040*/  LDG.E R36, desc[UR8][R24.64+0x4] ;  /* 0x0000040818247981 */ /* 0x000ee8000c1e1900 */
[----:B------:R-:W2:Y:S04]  /*1050*/  LDG.E R34, desc[UR8][R22.64] ;  /* 0x0000000816227981 */ /* 0x000ea8000c1e1900 */
[----:B------:R-:W3:Y:S04]  /*1060*/  LDG.E R35, desc[UR8][R22.64+0x4] ;  /* 0x0000040816237981 */ /* 0x000ee8000c1e1900 */
[----:B------:R-:W4:Y:S04]  /*1070*/  LDG.E R38, desc[UR8][R24.64+0x8] ;  /* 0x0000080818267981 */ /* 0x000f28000c1e1900 */
[----:B------:R-:W4:Y:S04]  /*1080*/  LDG.E R37, desc[UR8][R22.64+0x8] ;  /* 0x0000080816257981 */ /* 0x000f28000c1e1900 */
[----:B------:R-:W5:Y:S04]  /*1090*/  LDG.E R40, desc[UR8][R24.64+0xc] ;  /* 0x00000c0818287981 */ /* 0x000f68000c1e1900 */
[----:B------:R-:W5:Y:S01]  /*10a0*/  LDG.E R39, desc[UR8][R22.64+0xc] ;  /* 0x00000c0816277981 */ /* 0x000f62000c1e1900 */
[----:B------:R-:W-:Y:S01]  /*10b0*/  IADD3 R30, PT, PT, R30, 0x4, RZ ;  /* 0x000000041e1e7810 */ /* 0x000fe20007ffe0ff */
[----:B--2---:R-:W-:-:S04]  /*10c0*/  FFMA R33, R33, R34, R32 ;  /* 0x0000002221217223 */ /* 0x004fc80000000020 */
[----:B---3--:R-:W-:-:S04]  /*10d0*/  FFMA R33, R36, R35, R33 ;  /* 0x0000002324217223 */ /* 0x008fc80000000021 */
[----:B----4-:R-:W-:-:S04]  /*10e0*/  FFMA R33, R38, R37, R33 ;  /* 0x0000002526217223 */ /* 0x010fc80000000021 */
[----:B-----5:R-:W-:-:S07]  /*10f0*/  FFMA R32, R40, R39, R33 ;  /* 0x0000002728207223 */ /* 0x020fce0000000021 */
.L_x_39:
[----:B------:R-:W-:Y:S05]  /*1100*/  @!P1 BRA `(.L_x_37) ;  /* 0x0000000000489947 */ /* 0x000fea0003800000 */
[----:B------:R-:W0:Y:S01]  /*1110*/  LDC.64 R22, c[0x0][0x388] ;  /* 0x0000e200ff167b82 */ /* 0x000e220000000a00 */
[----:B------:R-:W-:Y:S01]  /*1120*/  IADD3 R31, PT, PT, R31, R30, RZ ;  /* 0x0000001e1f1f7210 */ /* 0x000fe20007ffe0ff */
[----:B------:R-:W-:-:S06]  /*1130*/  IMAD.IADD R7, R7, 0x1, R30 ;  /* 0x0000000107077824 */ /* 0x000fcc00078e021e */
[----:B------:R-:W1:Y:S01]  /*1140*/  LDC.64 R24, c[0x0][0x390] ;  /* 0x0000e400ff187b82 */ /* 0x000e620000000a00 */
[----:B0-----:R-:W-:-:S04]  /*1150*/  IMAD.WIDE R22, R31, 0x4, R22 ;  /* 0x000000041f167825 */ /* 0x001fc800078e0216 */
[----:B-1----:R-:W-:Y:S02]  /*1160*/  IMAD.WIDE R24, R7, 0x4, R24 ;  /* 0x0000000407187825 */ /* 0x002fe400078e0218 */
[----:B------:R-:W2:Y:S04]  /*1170*/  LDG.E R7, desc[UR8][R22.64] ;  /* 0x0000000816077981 */ /* 0x000ea8000c1e1900 */
[----:B------:R-:W2:Y:S01]  /*1180*/  LDG.E R30, desc[UR8][R24.64] ;  /* 0x00000008181e7981 */ /* 0x000ea2000c1e1900 */
[----:B------:R-:W-:Y:S01]  /*1190*/  ISETP.NE.AND P0, PT, R17, 0x1, PT ;  /* 0x000000011100780c */ /* 0x000fe20003f05270 */
[----:B--2---:R-:W-:-:S12]  /*11a0*/  FFMA R32, R7, R30, R32 ;  /* 0x0000001e07207223 */ /* 0x004fd80000000020 */
[----:B------:R-:W-:Y:S05]  /*11b0*/  @!P0 BRA `(.L_x_37) ;  /* 0x00000000001c8947 */ /* 0x000fea0003800000 */
[----:B------:R-:W-:Y:S01]  /*11c0*/  ISETP.NE.AND P0, PT, R17, 0x2, PT ;  /* 0x000000021100780c */ /* 0x000fe20003f05270 */
[----:B------:R-:W2:Y:S04]  /*11d0*/  LDG.E R7, desc[UR8][R22.64+0x4] ;  /* 0x0000040816077981 */ /* 0x000ea8000c1e1900 */
[----:B------:R-:W2:Y:S08]  /*11e0*/  LDG.E R30, desc[UR8][R24.64+0x4] ;  /* 0x00000408181e7981 */ /* 0x000eb0000c1e1900 */
[----:B------:R-:W3:Y:S04]  /*11f0*/  @P0 LDG.E R31, desc[UR8][R22.64+0x8] ;  /* 0x00000808161f0981 */ /* 0x000ee8000c1e1900 */
[----:B------:R-:W3:Y:S01]  /*1200*/  @P0 LDG.E R33, desc[UR8][R24.64+0x8] ;  /* 0x0000080818210981 */ /* 0x000ee2000c1e1900 */
[----:B--2---:R-:W-:-:S04]  /*1210*/  FFMA R32, R7, R30, R32 ;  /* 0x0000001e07207223 */ /* 0x004fc80000000020 */
[----:B---3--:R-:W-:-:S07]  /*1220*/  @P0 FFMA R32, R31, R33, R32 ;  /* 0x000000211f200223 */ /* 0x008fce0000000020 */
.L_x_37:
[----:B------:R-:W-:-:S04]  /*1230*/  IADD3 R28, PT, PT, R28, 0x1, RZ ;  /* 0x000000011c1c7810 */ /* 0x000fc80007ffe0ff */
[----:B------:R-:W-:-:S13]  /*1240*/  ISETP.NE.AND P0, PT, R28, R21, PT ;  /* 0x000000151c00720c */ /* 0x000fda0003f05270 */
[----:B------:R-:W-:Y:S05]  /*1250*/  @P0 BRA `(.L_x_40) ;  /* 0xfffffff400a00947 */ /* 0x000fea000383ffff */
.L_x_34:
[----:B------:R-:W-:-:S04]  /*1260*/  IADD3 R15, PT, PT, R15, 0x1, RZ ;  /* 0x000000010f0f7810 */ /* 0x000fc80007ffe0ff */
[----:B------:R-:W-:-:S13]  /*1270*/  ISETP.NE.AND P0, PT, R15, R2, PT ;  /* 0x000000020f00720c */ /* 0x000fda0003f05270 */
[----:B------:R-:W-:Y:S05]  /*1280*/  @P0 BRA `(.L_x_41) ;  /* 0xfffffff400740947 */ /* 0x000fea000383ffff */
.L_x_33:
[----:B------:R-:W0:Y:S02]  /*1290*/  LDC.64 R6, c[0x0][0x398] ;  /* 0x0000e600ff067b82 */ /* 0x000e240000000a00 */
[----:B0-----:R-:W-:-:S06]  /*12a0*/  IMAD.WIDE R4, R5, 0x4, R6 ;  /* 0x0000000405047825 */ /* 0x001fcc00078e0206 */
[----:B------:R-:W0:Y:S01]  /*12b0*/  LDC.64 R6, c[0x0][0x3a0] ;  /* 0x0000e800ff067b82 */ /* 0x000e220000000a00 */
[----:B------:R-:W2:Y:S07]  /*12c0*/  LDG.E R5, desc[UR8][R4.64] ;  /* 0x0000000804057981 */ /* 0x000eae000c1e1900 */
[----:B------:R-:W1:Y:S01]  /*12d0*/  LDC.64 R8, c[0x0][0x380] ;  /* 0x0000e000ff087b82 */ /* 0x000e620000000a00 */
[----:B0-----:R-:W-:-:S04]  /*12e0*/  IMAD.WIDE R6, R0, 0x4, R6 ;  /* 0x0000000400067825 */ /* 0x001fc800078e0206 */
[----:B--2---:R-:W-:-:S05]  /*12f0*/  FADD R11, R5, R32 ;  /* 0x00000020050b7221 */ /* 0x004fca0000000000 */
[----:B------:R0:W-:Y:S04]  /*1300*/  STG.E desc[UR8][R6.64], R11 ;  /* 0x0000000b06007986 */ /* 0x0001e8000c101908 */
[----:B-1----:R-:W2:Y:S01]  /*1310*/  LDG.E R9, desc[UR8][R8.64+0x20] ;  /* 0x0000200808097981 */ /* 0x002ea2000c1e1900 */
[----:B------:R-:W-:-:S04]  /*1320*/  IADD3 R0, PT, PT, R3, R0, RZ ;  /* 0x0000000003007210 */ /* 0x000fc80007ffe0ff */
[----:B--2---:R-:W-:-:S13]  /*1330*/  ISETP.GE.AND P0, PT, R0, R9, PT ;  /* 0x000000090000720c */ /* 0x004fda0003f06270 */
[----:B0-----:R-:W-:Y:S05]  /*1340*/  @!P0 BRA `(.L_x_42) ;  /* 0xffffffec00748947 */ /* 0x001fea000383ffff */
[----:B------:R-:W-:Y:S05]  /*1350*/  EXIT ;  /* 0x000000000000794d */ /* 0x000fea0003800000 */
.L_x_43:
        /* <DEDUP_REMOVED lines=10> */
.L_x_46:


//--------------------- .nv.shared.inputs_gradients --------------------------
	.section	.nv.shared.inputs_gradients,"aw",@nobits
	.sectionflags	@""
	.align	16
	.zero		1024


//--------------------- .nv.shared.reserved.0     --------------------------
	.section	.nv.shared.reserved.0,"aw",@nobits
	.weak		__nv_reservedSMEM_offset_0_alias
	.size		__nv_reservedSMEM_offset_0_alias, 0, 64
	.other		__nv_reservedSMEM_offset_0_alias,@"STO_CUDA_RESERVED_SHARED STV_DEFAULT"
__nv_reservedSMEM_offset_0_alias:
	.zero		0
	.zero		64


//--------------------- .nv.shared.weights_gradients --------------------------
	.section	.nv.shared.weights_gradients,"aw",@nobits
	.sectionflags	@""
	.align	16
	.zero		1024


//--------------------- .nv.shared.activation     --------------------------
	.section	.nv.shared.activation,"aw",@nobits
	.sectionflags	@""
	.align	16
	.zero		1024


//--------------------- .nv.constant0.inputs_gradients --------------------------
	.section	.nv.constant0.inputs_gradients,"a",@progbits
	.sectionflags	@""
	.align	4
.nv.constant0.inputs_gradients:
	.zero		928


//--------------------- .nv.constant0.weights_gradients --------------------------
	.section	.nv.constant0.weights_gradients,"a",@progbits
	.sectionflags	@""
	.align	4
.nv.constant0.weights_gradients:
	.zero		928


//--------------------- .nv.constant0.activation  --------------------------
	.section	.nv.constant0.activation,"a",@progbits
	.sectionflags	@""
	.align	4
.nv.constant0.activation:
	.zero		936


//--------------------- SYMBOLS --------------------------

	.type		.nv.reservedSmem.offset0,@object
	.size		.nv.reservedSmem.offset0,0x4
	.type		.nv.reservedSmem.cap,@object
	.size		.nv.reservedSmem.cap,0x4
